//
// Generated by NVIDIA NVVM Compiler
//
// Compiler Build ID: CL-36424714
// Cuda compilation tools, release 13.0, V13.0.88
// Based on NVVM 20.0.0
//

.version 9.0
.target sm_100
.address_size 64

	// .globl	default_function_kernel_1
// _ZZ25default_function_kernel_3E11ph_3_shared has been demoted

.visible .entry default_function_kernel_1(
	.param .u64 .ptr .align 1 default_function_kernel_1_param_0,
	.param .u64 .ptr .align 1 default_function_kernel_1_param_1
)
.maxntid 32
{
	.reg .b32 	%r<5>;
	.reg .b32 	%f<5>;
	.reg .b64 	%rd<8>;

	ld.param.u64 	%rd1, [default_function_kernel_1_param_0];
	ld.param.u64 	%rd2, [default_function_kernel_1_param_1];
	cvta.to.global.u64 	%rd3, %rd1;
	cvta.to.global.u64 	%rd4, %rd2;
	mov.u32 	%r1, %ctaid.x;
	shl.b32 	%r2, %r1, 5;
	mov.u32 	%r3, %tid.x;
	or.b32  	%r4, %r2, %r3;
	mul.wide.u32 	%rd5, %r4, 4;
	add.s64 	%rd6, %rd4, %rd5;
	ld.global.nc.f32 	%f1, [%rd6];
	mul.f32 	%f2, %f1, 0f3FB8AA3B;
	ex2.approx.f32 	%f3, %f2;
	add.f32 	%f4, %f1, %f3;
	add.s64 	%rd7, %rd3, %rd5;
	st.global.f32 	[%rd7], %f4;
	ret;

}
	// .globl	default_function_kernel
.visible .entry default_function_kernel(
	.param .u64 .ptr .align 1 default_function_kernel_param_0,
	.param .u64 .ptr .align 1 default_function_kernel_param_1
)
.maxntid 32
{
	.reg .b32 	%r<5>;
	.reg .b32 	%f<3>;
	.reg .b64 	%rd<8>;

	ld.param.u64 	%rd1, [default_function_kernel_param_0];
	ld.param.u64 	%rd2, [default_function_kernel_param_1];
	cvta.to.global.u64 	%rd3, %rd1;
	cvta.to.global.u64 	%rd4, %rd2;
	mov.u32 	%r1, %ctaid.x;
	shl.b32 	%r2, %r1, 5;
	mov.u32 	%r3, %tid.x;
	or.b32  	%r4, %r2, %r3;
	mul.wide.u32 	%rd5, %r4, 4;
	add.s64 	%rd6, %rd4, %rd5;
	ld.global.nc.f32 	%f1, [%rd6];
	sin.approx.f32 	%f2, %f1;
	add.s64 	%rd7, %rd3, %rd5;
	st.global.f32 	[%rd7], %f2;
	ret;

}
	// .globl	default_function_kernel_2
.visible .entry default_function_kernel_2(
	.param .u64 .ptr .align 1 default_function_kernel_2_param_0,
	.param .u64 .ptr .align 1 default_function_kernel_2_param_1
)
.maxntid 32
{
	.reg .b32 	%r<5>;
	.reg .b32 	%f<5>;
	.reg .b64 	%rd<8>;

	ld.param.u64 	%rd1, [default_function_kernel_2_param_0];
	ld.param.u64 	%rd2, [default_function_kernel_2_param_1];
	cvta.to.global.u64 	%rd3, %rd1;
	cvta.to.global.u64 	%rd4, %rd2;
	mov.u32 	%r1, %ctaid.x;
	shl.b32 	%r2, %r1, 5;
	mov.u32 	%r3, %tid.x;
	or.b32  	%r4, %r2, %r3;
	mul.wide.u32 	%rd5, %r4, 4;
	add.s64 	%rd6, %rd4, %rd5;
	ld.global.nc.f32 	%f1, [%rd6];
	mul.f32 	%f2, %f1, 0f3FB8AA3B;
	ex2.approx.f32 	%f3, %f2;
	cos.approx.f32 	%f4, %f3;
	add.s64 	%rd7, %rd3, %rd5;
	st.global.f32 	[%rd7], %f4;
	ret;

}
	// .globl	default_function_kernel_3
.visible .entry default_function_kernel_3(
	.param .u64 .ptr .align 1 default_function_kernel_3_param_0,
	.param .u64 .ptr .align 1 default_function_kernel_3_param_1,
	.param .u64 .ptr .align 1 default_function_kernel_3_param_2
)
.maxntid 45
{
	.reg .pred 	%p<29>;
	.reg .b16 	%rs<6>;
	.reg .b32 	%r<46>;
	.reg .b32 	%f<258>;
	.reg .b64 	%rd<19>;
	// demoted variable
	.shared .align 4 .b8 _ZZ25default_function_kernel_3E11ph_3_shared[720];
	ld.param.u64 	%rd3, [default_function_kernel_3_param_0];
	ld.param.u64 	%rd4, [default_function_kernel_3_param_1];
	ld.param.u64 	%rd5, [default_function_kernel_3_param_2];
	cvta.to.global.u64 	%rd1, %rd5;
	cvta.to.global.u64 	%rd2, %rd4;
	mov.u32 	%r13, %tid.x;
	cvt.u16.u32 	%rs1, %r13;
	mul.lo.s16 	%rs2, %rs1, 52;
	shr.u16 	%rs3, %rs2, 8;
	cvt.u32.u16 	%r14, %rs3;
	mul.lo.s16 	%rs4, %rs3, 5;
	sub.s16 	%rs5, %rs1, %rs4;
	cvt.u32.u16 	%r15, %rs5;
	and.b32  	%r1, %r15, 255;
	mul.wide.u16 	%r2, %rs3, 64;
	mul.wide.u16 	%r3, %rs3, 20;
	add.s32 	%r4, %r3, %r1;
	shl.b32 	%r16, %r4, 2;
	mov.u32 	%r17, _ZZ25default_function_kernel_3E11ph_3_shared;
	add.s32 	%r5, %r17, %r16;
	shr.u32 	%r18, %r14, 2;
	mul.lo.s32 	%r19, %r18, 40;
	and.b32  	%r20, %r14, 3;
	mad.lo.s32 	%r6, %r20, 5, %r19;
	shl.b32 	%r21, %r13, 2;
	add.s32 	%r7, %r17, %r21;
	add.s32 	%r22, %r14, 9;
	shr.u32 	%r23, %r22, 2;
	mul.lo.s32 	%r24, %r23, 40;
	add.s32 	%r25, %r14, 1;
	and.b32  	%r26, %r25, 3;
	mad.lo.s32 	%r8, %r26, 5, %r24;
	add.s32 	%r27, %r14, 18;
	shr.u32 	%r28, %r27, 2;
	mul.lo.s32 	%r29, %r28, 40;
	xor.b32  	%r30, %r20, 2;
	mad.lo.s32 	%r9, %r30, 5, %r29;
	add.s32 	%r31, %r14, 27;
	shr.u32 	%r32, %r31, 2;
	mul.lo.s32 	%r33, %r32, 40;
	add.s32 	%r34, %r14, -1;
	and.b32  	%r35, %r34, 3;
	mad.lo.s32 	%r10, %r35, 5, %r33;
	mov.b32 	%r45, 0;
	mov.pred 	%p28, -1;
	mov.f32 	%f250, 0f00000000;
	mov.f32 	%f251, %f250;
	mov.f32 	%f252, %f250;
	mov.f32 	%f253, %f250;
	mov.f32 	%f254, %f250;
	mov.f32 	%f255, %f250;
	mov.f32 	%f256, %f250;
	mov.f32 	%f257, %f250;
$L__BB3_1:
	mov.pred 	%p1, %p28;
	bar.sync 	0;
	mad.lo.s32 	%r37, %r45, 20, %r1;
	add.s32 	%r38, %r37, %r6;
	mul.wide.u32 	%rd6, %r38, 4;
	add.s64 	%rd7, %rd1, %rd6;
	ld.global.nc.f32 	%f18, [%rd7];
	st.shared.f32 	[%r7], %f18;
	add.s32 	%r39, %r37, %r8;
	mul.wide.u32 	%rd8, %r39, 4;
	add.s64 	%rd9, %rd1, %rd8;
	ld.global.nc.f32 	%f19, [%rd9];
	st.shared.f32 	[%r7+180], %f19;
	add.s32 	%r40, %r37, %r9;
	mul.wide.u32 	%rd10, %r40, 4;
	add.s64 	%rd11, %rd1, %rd10;
	ld.global.nc.f32 	%f20, [%rd11];
	st.shared.f32 	[%r7+360], %f20;
	add.s32 	%r41, %r37, %r10;
	mul.wide.u32 	%rd12, %r41, 4;
	add.s64 	%rd13, %rd1, %rd12;
	ld.global.nc.f32 	%f21, [%rd13];
	st.shared.f32 	[%r7+540], %f21;
	bar.sync 	0;
	shl.b32 	%r42, %r45, 2;
	add.s32 	%r43, %r42, %r2;
	ld.shared.f32 	%f22, [%r5];
	mul.wide.u32 	%rd14, %r43, 4;
	add.s64 	%rd15, %rd2, %rd14;
	ld.global.nc.f32 	%f23, [%rd15];
	fma.rn.f32 	%f24, %f23, %f22, %f257;
	ld.global.nc.f32 	%f25, [%rd15+32];
	fma.rn.f32 	%f26, %f25, %f22, %f256;
	ld.global.nc.f32 	%f27, [%rd15+64];
	fma.rn.f32 	%f28, %f27, %f22, %f255;
	ld.global.nc.f32 	%f29, [%rd15+96];
	fma.rn.f32 	%f30, %f29, %f22, %f254;
	ld.global.nc.f32 	%f31, [%rd15+128];
	fma.rn.f32 	%f32, %f31, %f22, %f253;
	ld.global.nc.f32 	%f33, [%rd15+160];
	fma.rn.f32 	%f34, %f33, %f22, %f252;
	ld.global.nc.f32 	%f35, [%rd15+192];
	fma.rn.f32 	%f36, %f35, %f22, %f251;
	ld.global.nc.f32 	%f37, [%rd15+224];
	fma.rn.f32 	%f38, %f37, %f22, %f250;
	ld.shared.f32 	%f39, [%r5+20];
	ld.global.nc.f32 	%f40, [%rd15+4];
	fma.rn.f32 	%f41, %f40, %f39, %f24;
	ld.global.nc.f32 	%f42, [%rd15+36];
	fma.rn.f32 	%f43, %f42, %f39, %f26;
	ld.global.nc.f32 	%f44, [%rd15+68];
	fma.rn.f32 	%f45, %f44, %f39, %f28;
	ld.global.nc.f32 	%f46, [%rd15+100];
	fma.rn.f32 	%f47, %f46, %f39, %f30;
	ld.global.nc.f32 	%f48, [%rd15+132];
	fma.rn.f32 	%f49, %f48, %f39, %f32;
	ld.global.nc.f32 	%f50, [%rd15+164];
	fma.rn.f32 	%f51, %f50, %f39, %f34;
	ld.global.nc.f32 	%f52, [%rd15+196];
	fma.rn.f32 	%f53, %f52, %f39, %f36;
	ld.global.nc.f32 	%f54, [%rd15+228];
	fma.rn.f32 	%f55, %f54, %f39, %f38;
	ld.shared.f32 	%f56, [%r5+40];
	ld.global.nc.f32 	%f57, [%rd15+8];
	fma.rn.f32 	%f58, %f57, %f56, %f41;
	ld.global.nc.f32 	%f59, [%rd15+40];
	fma.rn.f32 	%f60, %f59, %f56, %f43;
	ld.global.nc.f32 	%f61, [%rd15+72];
	fma.rn.f32 	%f62, %f61, %f56, %f45;
	ld.global.nc.f32 	%f63, [%rd15+104];
	fma.rn.f32 	%f64, %f63, %f56, %f47;
	ld.global.nc.f32 	%f65, [%rd15+136];
	fma.rn.f32 	%f66, %f65, %f56, %f49;
	ld.global.nc.f32 	%f67, [%rd15+168];
	fma.rn.f32 	%f68, %f67, %f56, %f51;
	ld.global.nc.f32 	%f69, [%rd15+200];
	fma.rn.f32 	%f70, %f69, %f56, %f53;
	ld.global.nc.f32 	%f71, [%rd15+232];
	fma.rn.f32 	%f72, %f71, %f56, %f55;
	ld.shared.f32 	%f73, [%r5+60];
	ld.global.nc.f32 	%f74, [%rd15+12];
	fma.rn.f32 	%f257, %f74, %f73, %f58;
	ld.global.nc.f32 	%f75, [%rd15+44];
	fma.rn.f32 	%f256, %f75, %f73, %f60;
	ld.global.nc.f32 	%f76, [%rd15+76];
	fma.rn.f32 	%f255, %f76, %f73, %f62;
	ld.global.nc.f32 	%f77, [%rd15+108];
	fma.rn.f32 	%f254, %f77, %f73, %f64;
	ld.global.nc.f32 	%f78, [%rd15+140];
	fma.rn.f32 	%f253, %f78, %f73, %f66;
	ld.global.nc.f32 	%f79, [%rd15+172];
	fma.rn.f32 	%f252, %f79, %f73, %f68;
	ld.global.nc.f32 	%f80, [%rd15+204];
	fma.rn.f32 	%f251, %f80, %f73, %f70;
	ld.global.nc.f32 	%f81, [%rd15+236];
	fma.rn.f32 	%f250, %f81, %f73, %f72;
	mov.b32 	%r45, 1;
	mov.pred 	%p28, 0;
	@%p1 bra 	$L__BB3_1;
	add.s32 	%r44, %r4, %r3;
	cvta.to.global.u64 	%rd16, %rd3;
	abs.f32 	%f82, %f257;
	fma.rn.f32 	%f83, %f82, 0fBF000000, 0f3F000000;
	rsqrt.approx.ftz.f32 	%f84, %f83;
	mul.f32 	%f85, %f84, %f83;
	mul.f32 	%f86, %f84, 0fBF000000;
	fma.rn.f32 	%f87, %f85, %f86, 0f3F000000;
	fma.rn.f32 	%f88, %f85, %f87, %f85;
	setp.eq.f32 	%p4, %f82, 0f3F800000;
	selp.f32 	%f89, 0f00000000, %f88, %p4;
	setp.gt.f32 	%p5, %f82, 0f3F0F5C29;
	selp.f32 	%f90, %f89, %f82, %p5;
	mul.f32 	%f91, %f90, %f90;
	fma.rn.f32 	%f92, %f91, 0f3D4DD2F7, 0f3C99CA97;
	fma.rn.f32 	%f93, %f92, %f91, 0f3D3F90E8;
	fma.rn.f32 	%f94, %f93, %f91, 0f3D993CCF;
	fma.rn.f32 	%f95, %f94, %f91, 0f3E2AAC04;
	mul.f32 	%f96, %f91, %f95;
	fma.rn.f32 	%f97, %f96, %f90, %f90;
	mul.f32 	%f98, %f97, 0fC0000000;
	fma.rn.f32 	%f99, 0f3F6EE581, 0f3FD774EB, %f98;
	selp.f32 	%f100, %f99, %f97, %p5;
	setp.num.f32 	%p6, %f100, %f100;
	copysign.f32 	%f101, %f257, %f100;
	selp.f32 	%f102, %f101, %f100, %p6;
	mul.wide.u32 	%rd17, %r44, 4;
	add.s64 	%rd18, %rd16, %rd17;
	st.global.f32 	[%rd18], %f102;
	abs.f32 	%f103, %f256;
	fma.rn.f32 	%f104, %f103, 0fBF000000, 0f3F000000;
	rsqrt.approx.ftz.f32 	%f105, %f104;
	mul.f32 	%f106, %f105, %f104;
	mul.f32 	%f107, %f105, 0fBF000000;
	fma.rn.f32 	%f108, %f106, %f107, 0f3F000000;
	fma.rn.f32 	%f109, %f106, %f108, %f106;
	setp.eq.f32 	%p7, %f103, 0f3F800000;
	selp.f32 	%f110, 0f00000000, %f109, %p7;
	setp.gt.f32 	%p8, %f103, 0f3F0F5C29;
	selp.f32 	%f111, %f110, %f103, %p8;
	mul.f32 	%f112, %f111, %f111;
	fma.rn.f32 	%f113, %f112, 0f3D4DD2F7, 0f3C99CA97;
	fma.rn.f32 	%f114, %f113, %f112, 0f3D3F90E8;
	fma.rn.f32 	%f115, %f114, %f112, 0f3D993CCF;
	fma.rn.f32 	%f116, %f115, %f112, 0f3E2AAC04;
	mul.f32 	%f117, %f112, %f116;
	fma.rn.f32 	%f118, %f117, %f111, %f111;
	mul.f32 	%f119, %f118, 0fC0000000;
	fma.rn.f32 	%f120, 0f3F6EE581, 0f3FD774EB, %f119;
	selp.f32 	%f121, %f120, %f118, %p8;
	setp.num.f32 	%p9, %f121, %f121;
	copysign.f32 	%f122, %f256, %f121;
	selp.f32 	%f123, %f122, %f121, %p9;
	st.global.f32 	[%rd18+20], %f123;
	abs.f32 	%f124, %f255;
	fma.rn.f32 	%f125, %f124, 0fBF000000, 0f3F000000;
	rsqrt.approx.ftz.f32 	%f126, %f125;
	mul.f32 	%f127, %f126, %f125;
	mul.f32 	%f128, %f126, 0fBF000000;
	fma.rn.f32 	%f129, %f127, %f128, 0f3F000000;
	fma.rn.f32 	%f130, %f127, %f129, %f127;
	setp.eq.f32 	%p10, %f124, 0f3F800000;
	selp.f32 	%f131, 0f00000000, %f130, %p10;
	setp.gt.f32 	%p11, %f124, 0f3F0F5C29;
	selp.f32 	%f132, %f131, %f124, %p11;
	mul.f32 	%f133, %f132, %f132;
	fma.rn.f32 	%f134, %f133, 0f3D4DD2F7, 0f3C99CA97;
	fma.rn.f32 	%f135, %f134, %f133, 0f3D3F90E8;
	fma.rn.f32 	%f136, %f135, %f133, 0f3D993CCF;
	fma.rn.f32 	%f137, %f136, %f133, 0f3E2AAC04;
	mul.f32 	%f138, %f133, %f137;
	fma.rn.f32 	%f139, %f138, %f132, %f132;
	mul.f32 	%f140, %f139, 0fC0000000;
	fma.rn.f32 	%f141, 0f3F6EE581, 0f3FD774EB, %f140;
	selp.f32 	%f142, %f141, %f139, %p11;
	setp.num.f32 	%p12, %f142, %f142;
	copysign.f32 	%f143, %f255, %f142;
	selp.f32 	%f144, %f143, %f142, %p12;
	st.global.f32 	[%rd18+40], %f144;
	abs.f32 	%f145, %f254;
	fma.rn.f32 	%f146, %f145, 0fBF000000, 0f3F000000;
	rsqrt.approx.ftz.f32 	%f147, %f146;
	mul.f32 	%f148, %f147, %f146;
	mul.f32 	%f149, %f147, 0fBF000000;
	fma.rn.f32 	%f150, %f148, %f149, 0f3F000000;
	fma.rn.f32 	%f151, %f148, %f150, %f148;
	setp.eq.f32 	%p13, %f145, 0f3F800000;
	selp.f32 	%f152, 0f00000000, %f151, %p13;
	setp.gt.f32 	%p14, %f145, 0f3F0F5C29;
	selp.f32 	%f153, %f152, %f145, %p14;
	mul.f32 	%f154, %f153, %f153;
	fma.rn.f32 	%f155, %f154, 0f3D4DD2F7, 0f3C99CA97;
	fma.rn.f32 	%f156, %f155, %f154, 0f3D3F90E8;
	fma.rn.f32 	%f157, %f156, %f154, 0f3D993CCF;
	fma.rn.f32 	%f158, %f157, %f154, 0f3E2AAC04;
	mul.f32 	%f159, %f154, %f158;
	fma.rn.f32 	%f160, %f159, %f153, %f153;
	mul.f32 	%f161, %f160, 0fC0000000;
	fma.rn.f32 	%f162, 0f3F6EE581, 0f3FD774EB, %f161;
	selp.f32 	%f163, %f162, %f160, %p14;
	setp.num.f32 	%p15, %f163, %f163;
	copysign.f32 	%f164, %f254, %f163;
	selp.f32 	%f165, %f164, %f163, %p15;
	st.global.f32 	[%rd18+60], %f165;
	abs.f32 	%f166, %f253;
	fma.rn.f32 	%f167, %f166, 0fBF000000, 0f3F000000;
	rsqrt.approx.ftz.f32 	%f168, %f167;
	mul.f32 	%f169, %f168, %f167;
	mul.f32 	%f170, %f168, 0fBF000000;
	fma.rn.f32 	%f171, %f169, %f170, 0f3F000000;
	fma.rn.f32 	%f172, %f169, %f171, %f169;
	setp.eq.f32 	%p16, %f166, 0f3F800000;
	selp.f32 	%f173, 0f00000000, %f172, %p16;
	setp.gt.f32 	%p17, %f166, 0f3F0F5C29;
	selp.f32 	%f174, %f173, %f166, %p17;
	mul.f32 	%f175, %f174, %f174;
	fma.rn.f32 	%f176, %f175, 0f3D4DD2F7, 0f3C99CA97;
	fma.rn.f32 	%f177, %f176, %f175, 0f3D3F90E8;
	fma.rn.f32 	%f178, %f177, %f175, 0f3D993CCF;
	fma.rn.f32 	%f179, %f178, %f175, 0f3E2AAC04;
	mul.f32 	%f180, %f175, %f179;
	fma.rn.f32 	%f181, %f180, %f174, %f174;
	mul.f32 	%f182, %f181, 0fC0000000;
	fma.rn.f32 	%f183, 0f3F6EE581, 0f3FD774EB, %f182;
	selp.f32 	%f184, %f183, %f181, %p17;
	setp.num.f32 	%p18, %f184, %f184;
	copysign.f32 	%f185, %f253, %f184;
	selp.f32 	%f186, %f185, %f184, %p18;
	st.global.f32 	[%rd18+80], %f186;
	abs.f32 	%f187, %f252;
	fma.rn.f32 	%f188, %f187, 0fBF000000, 0f3F000000;
	rsqrt.approx.ftz.f32 	%f189, %f188;
	mul.f32 	%f190, %f189, %f188;
	mul.f32 	%f191, %f189, 0fBF000000;
	fma.rn.f32 	%f192, %f190, %f191, 0f3F000000;
	fma.rn.f32 	%f193, %f190, %f192, %f190;
	setp.eq.f32 	%p19, %f187, 0f3F800000;
	selp.f32 	%f194, 0f00000000, %f193, %p19;
	setp.gt.f32 	%p20, %f187, 0f3F0F5C29;
	selp.f32 	%f195, %f194, %f187, %p20;
	mul.f32 	%f196, %f195, %f195;
	fma.rn.f32 	%f197, %f196, 0f3D4DD2F7, 0f3C99CA97;
	fma.rn.f32 	%f198, %f197, %f196, 0f3D3F90E8;
	fma.rn.f32 	%f199, %f198, %f196, 0f3D993CCF;
	fma.rn.f32 	%f200, %f199, %f196, 0f3E2AAC04;
	mul.f32 	%f201, %f196, %f200;
	fma.rn.f32 	%f202, %f201, %f195, %f195;
	mul.f32 	%f203, %f202, 0fC0000000;
	fma.rn.f32 	%f204, 0f3F6EE581, 0f3FD774EB, %f203;
	selp.f32 	%f205, %f204, %f202, %p20;
	setp.num.f32 	%p21, %f205, %f205;
	copysign.f32 	%f206, %f252, %f205;
	selp.f32 	%f207, %f206, %f205, %p21;
	st.global.f32 	[%rd18+100], %f207;
	abs.f32 	%f208, %f251;
	fma.rn.f32 	%f209, %f208, 0fBF000000, 0f3F000000;
	rsqrt.approx.ftz.f32 	%f210, %f209;
	mul.f32 	%f211, %f210, %f209;
	mul.f32 	%f212, %f210, 0fBF000000;
	fma.rn.f32 	%f213, %f211, %f212, 0f3F000000;
	fma.rn.f32 	%f214, %f211, %f213, %f211;
	setp.eq.f32 	%p22, %f208, 0f3F800000;
	selp.f32 	%f215, 0f00000000, %f214, %p22;
	setp.gt.f32 	%p23, %f208, 0f3F0F5C29;
	selp.f32 	%f216, %f215, %f208, %p23;
	mul.f32 	%f217, %f216, %f216;
	fma.rn.f32 	%f218, %f217, 0f3D4DD2F7, 0f3C99CA97;
	fma.rn.f32 	%f219, %f218, %f217, 0f3D3F90E8;
	fma.rn.f32 	%f220, %f219, %f217, 0f3D993CCF;
	fma.rn.f32 	%f221, %f220, %f217, 0f3E2AAC04;
	mul.f32 	%f222, %f217, %f221;
	fma.rn.f32 	%f223, %f222, %f216, %f216;
	mul.f32 	%f224, %f223, 0fC0000000;
	fma.rn.f32 	%f225, 0f3F6EE581, 0f3FD774EB, %f224;
	selp.f32 	%f226, %f225, %f223, %p23;
	setp.num.f32 	%p24, %f226, %f226;
	copysign.f32 	%f227, %f251, %f226;
	selp.f32 	%f228, %f227, %f226, %p24;
	st.global.f32 	[%rd18+120], %f228;
	abs.f32 	%f229, %f250;
	fma.rn.f32 	%f230, %f229, 0fBF000000, 0f3F000000;
	rsqrt.approx.ftz.f32 	%f231, %f230;
	mul.f32 	%f232, %f231, %f230;
	mul.f32 	%f233, %f231, 0fBF000000;
	fma.rn.f32 	%f234, %f232, %f233, 0f3F000000;
	fma.rn.f32 	%f235, %f232, %f234, %f232;
	setp.eq.f32 	%p25, %f229, 0f3F800000;
	selp.f32 	%f236, 0f00000000, %f235, %p25;
	setp.gt.f32 	%p26, %f229, 0f3F0F5C29;
	selp.f32 	%f237, %f236, %f229, %p26;
	mul.f32 	%f238, %f237, %f237;
	fma.rn.f32 	%f239, %f238, 0f3D4DD2F7, 0f3C99CA97;
	fma.rn.f32 	%f240, %f239, %f238, 0f3D3F90E8;
	fma.rn.f32 	%f241, %f240, %f238, 0f3D993CCF;
	fma.rn.f32 	%f242, %f241, %f238, 0f3E2AAC04;
	mul.f32 	%f243, %f238, %f242;
	fma.rn.f32 	%f244, %f243, %f237, %f237;
	mul.f32 	%f245, %f244, 0fC0000000;
	fma.rn.f32 	%f246, 0f3F6EE581, 0f3FD774EB, %f245;
	selp.f32 	%f247, %f246, %f244, %p26;
	setp.num.f32 	%p27, %f247, %f247;
	copysign.f32 	%f248, %f250, %f247;
	selp.f32 	%f249, %f248, %f247, %p27;
	st.global.f32 	[%rd18+140], %f249;
	ret;

}


// ===== COMPILED SASS (sm_100) =====

	.target	sm_100

	.elftype	@"ET_EXEC"


//--------------------- .note.nv.tkinfo           --------------------------
	.section	.note.nv.tkinfo,"",@"SHT_NOTE"
	.sectionflags	@"SHF_NOTE_NV_TKINFO"
	.tkinfo
        /*0018*/ 	.word	0x00000002
        /*0030*/ 	.string	""
        /*0030*/ 	.string	"ptxas"
        /*0030*/ 	.string	"Cuda compilation tools, release 13.0, V13.0.88"
        /*0030*/ 	.string	"Build cuda_13.0.r13.0/compiler.36424714_0"
        /*0030*/ 	.string	"-arch sm_100 -m 64 "



//--------------------- .note.nv.cuinfo           --------------------------
	.section	.note.nv.cuinfo,"",@"SHT_NOTE"
	.sectionflags	@"SHF_NOTE_NV_CUINFO"
        /*0018*/ 	.short	0x0002
        /*001a*/ 	.short	0x0064
        /*001c*/ 	.short	0x0082
	.zero		2


//--------------------- .nv.info                  --------------------------
	.section	.nv.info,"",@"SHT_CUDA_INFO"
	.align	4


	//----- nvinfo : EIATTR_REGCOUNT
	.align		4
        /*0000*/ 	.byte	0x04, 0x2f
        /*0002*/ 	.short	(.L_1 - .L_0)
	.align		4
.L_0:
        /*0004*/ 	.word	index@(default_function_kernel_1)
        /*0008*/ 	.word	0x0000000c


	//----- nvinfo : EIATTR_FRAME_SIZE
	.align		4
.L_1:
        /*000c*/ 	.byte	0x04, 0x11
        /*000e*/ 	.short	(.L_3 - .L_2)
	.align		4
.L_2:
        /*0010*/ 	.word	index@(default_function_kernel_1)
        /*0014*/ 	.word	0x00000000


	//----- nvinfo : EIATTR_REGCOUNT
	.align		4
.L_3:
        /*0018*/ 	.byte	0x04, 0x2f
        /*001a*/ 	.short	(.L_5 - .L_4)
	.align		4
.L_4:
        /*001c*/ 	.word	index@(default_function_kernel)
        /*0020*/ 	.word	0x0000000c


	//----- nvinfo : EIATTR_FRAME_SIZE
	.align		4
.L_5:
        /*0024*/ 	.byte	0x04, 0x11
        /*0026*/ 	.short	(.L_7 - .L_6)
	.align		4
.L_6:
        /*0028*/ 	.word	index@(default_function_kernel)
        /*002c*/ 	.word	0x00000000


	//----- nvinfo : EIATTR_REGCOUNT
	.align		4
.L_7:
        /*0030*/ 	.byte	0x04, 0x2f
        /*0032*/ 	.short	(.L_9 - .L_8)
	.align		4
.L_8:
        /*0034*/ 	.word	index@(default_function_kernel_2)
        /*0038*/ 	.word	0x0000000c


	//----- nvinfo : EIATTR_FRAME_SIZE
	.align		4
.L_9:
        /*003c*/ 	.byte	0x04, 0x11
        /*003e*/ 	.short	(.L_11 - .L_10)
	.align		4
.L_10:
        /*0040*/ 	.word	index@(default_function_kernel_2)
        /*0044*/ 	.word	0x00000000


	//----- nvinfo : EIATTR_REGCOUNT
	.align		4
.L_11:
        /*0048*/ 	.byte	0x04, 0x2f
        /*004a*/ 	.short	(.L_13 - .L_12)
	.align		4
.L_12:
        /*004c*/ 	.word	index@(default_function_kernel_3)
        /*0050*/ 	.word	0x00000020


	//----- nvinfo : EIATTR_FRAME_SIZE
	.align		4
.L_13:
        /*0054*/ 	.byte	0x04, 0x11
        /*0056*/ 	.short	(.L_15 - .L_14)
	.align		4
.L_14:
        /*0058*/ 	.word	index@(default_function_kernel_3)
        /*005c*/ 	.word	0x00000000


	//----- nvinfo : EIATTR_MIN_STACK_SIZE
	.align		4
.L_15:
        /*0060*/ 	.byte	0x04, 0x12
        /*0062*/ 	.short	(.L_17 - .L_16)
	.align		4
.L_16:
        /*0064*/ 	.word	index@(default_function_kernel_3)
        /*0068*/ 	.word	0x00000000


	//----- nvinfo : EIATTR_MIN_STACK_SIZE
	.align		4
.L_17:
        /*006c*/ 	.byte	0x04, 0x12
        /*006e*/ 	.short	(.L_19 - .L_18)
	.align		4
.L_18:
        /*0070*/ 	.word	index@(default_function_kernel_2)
        /*0074*/ 	.word	0x00000000


	//----- nvinfo : EIATTR_MIN_STACK_SIZE
	.align		4
.L_19:
        /*0078*/ 	.byte	0x04, 0x12
        /*007a*/ 	.short	(.L_21 - .L_20)
	.align		4
.L_20:
        /*007c*/ 	.word	index@(default_function_kernel)
        /*0080*/ 	.word	0x00000000


	//----- nvinfo : EIATTR_MIN_STACK_SIZE
	.align		4
.L_21:
        /*0084*/ 	.byte	0x04, 0x12
        /*0086*/ 	.short	(.L_23 - .L_22)
	.align		4
.L_22:
        /*0088*/ 	.word	index@(default_function_kernel_1)
        /*008c*/ 	.word	0x00000000
.L_23:


//--------------------- .nv.compat                --------------------------
	.section	.nv.compat,"",@"SHT_CUDA_COMPAT_INFO"
	.align	4
        /*0000*/ 	.byte	0x02, 0x09, 0x00, 0x00, 0x02, 0x02, 0x01, 0x00, 0x02, 0x05, 0x05, 0x00, 0x03, 0x07, 0x01, 0x01
        /*0010*/ 	.byte	0x02, 0x03, 0x00, 0x00, 0x02, 0x06, 0x01, 0x00, 0x04, 0x0b, 0x08, 0x00, 0x01, 0x00, 0x00, 0x00
        /*0020*/ 	.byte	0x00, 0x00, 0x00, 0x00


//--------------------- .nv.info.default_function_kernel_3 --------------------------
	.section	.nv.info.default_function_kernel_3,"",@"SHT_CUDA_INFO"
	.sectionflags	@""
	.align	4


	//----- nvinfo : EIATTR_CUDA_API_VERSION
	.align		4
        /*0000*/ 	.byte	0x04, 0x37
        /*0002*/ 	.short	(.L_25 - .L_24)
.L_24:
        /*0004*/ 	.word	0x00000082


	//----- nvinfo : EIATTR_KPARAM_INFO
	.align		4
.L_25:
        /*0008*/ 	.byte	0x04, 0x17
        /*000a*/ 	.short	(.L_27 - .L_26)
.L_26:
        /*000c*/ 	.word	0x00000000
        /*0010*/ 	.short	0x0002
        /*0012*/ 	.short	0x0010
        /*0014*/ 	.byte	0x00, 0xf5, 0x21, 0x00


	//----- nvinfo : EIATTR_KPARAM_INFO
	.align		4
.L_27:
        /*0018*/ 	.byte	0x04, 0x17
        /*001a*/ 	.short	(.L_29 - .L_28)
.L_28:
        /*001c*/ 	.word	0x00000000
        /*0020*/ 	.short	0x0001
        /*0022*/ 	.short	0x0008
        /*0024*/ 	.byte	0x00, 0xf5, 0x21, 0x00


	//----- nvinfo : EIATTR_KPARAM_INFO
	.align		4
.L_29:
        /*0028*/ 	.byte	0x04, 0x17
        /*002a*/ 	.short	(.L_31 - .L_30)
.L_30:
        /*002c*/ 	.word	0x00000000
        /*0030*/ 	.short	0x0000
        /*0032*/ 	.short	0x0000
        /*0034*/ 	.byte	0x00, 0xf5, 0x21, 0x00


	//----- nvinfo : EIATTR_SPARSE_MMA_MASK
	.align		4
.L_31:
        /*0038*/ 	.byte	0x03, 0x50
        /*003a*/ 	.short	0x0000


	//----- nvinfo : EIATTR_MAXREG_COUNT
	.align		4
        /*003c*/ 	.byte	0x03, 0x1b
        /*003e*/ 	.short	0x00ff


	//----- nvinfo : EIATTR_NUM_BARRIERS
	.align		4
        /*0040*/ 	.byte	0x02, 0x4c
        /*0042*/ 	.byte	0x01
	.zero		1


	//----- nvinfo : EIATTR_MERCURY_ISA_VERSION
	.align		4
        /*0044*/ 	.byte	0x03, 0x5f
        /*0046*/ 	.short	0x0101


	//----- nvinfo : EIATTR_VRC_CTA_INIT_COUNT
	.align		4
        /*0048*/ 	.byte	0x02, 0x4a
	.zero		1
	.zero		1


	//----- nvinfo : EIATTR_EXIT_INSTR_OFFSETS
	.align		4
        /*004c*/ 	.byte	0x04, 0x1c
        /*004e*/ 	.short	(.L_33 - .L_32)


	//   ....[0]....
.L_32:
        /*0050*/ 	.word	0x000014a0


	//----- nvinfo : EIATTR_MAX_THREADS
	.align		4
.L_33:
        /*0054*/ 	.byte	0x04, 0x05
        /*0056*/ 	.short	(.L_35 - .L_34)
.L_34:
        /*0058*/ 	.word	0x0000002d
        /*005c*/ 	.word	0x00000001
        /*0060*/ 	.word	0x00000001


	//----- nvinfo : EIATTR_CBANK_PARAM_SIZE
	.align		4
.L_35:
        /*0064*/ 	.byte	0x03, 0x19
        /*0066*/ 	.short	0x0018


	//----- nvinfo : EIATTR_PARAM_CBANK
	.align		4
        /*0068*/ 	.byte	0x04, 0x0a
        /*006a*/ 	.short	(.L_37 - .L_36)
	.align		4
.L_36:
        /*006c*/ 	.word	index@(.nv.constant0.default_function_kernel_3)
        /*0070*/ 	.short	0x0380
        /*0072*/ 	.short	0x0018


	//----- nvinfo : EIATTR_SW_WAR
	.align		4
.L_37:
        /*0074*/ 	.byte	0x04, 0x36
        /*0076*/ 	.short	(.L_39 - .L_38)
.L_38:
        /*0078*/ 	.word	0x00000008
.L_39:


//--------------------- .nv.info.default_function_kernel_2 --------------------------
	.section	.nv.info.default_function_kernel_2,"",@"SHT_CUDA_INFO"
	.sectionflags	@""
	.align	4


	//----- nvinfo : EIATTR_CUDA_API_VERSION
	.align		4
        /*0000*/ 	.byte	0x04, 0x37
        /*0002*/ 	.short	(.L_41 - .L_40)
.L_40:
        /*0004*/ 	.word	0x00000082


	//----- nvinfo : EIATTR_KPARAM_INFO
	.align		4
.L_41:
        /*0008*/ 	.byte	0x04, 0x17
        /*000a*/ 	.short	(.L_43 - .L_42)
.L_42:
        /*000c*/ 	.word	0x00000000
        /*0010*/ 	.short	0x0001
        /*0012*/ 	.short	0x0008
        /*0014*/ 	.byte	0x00, 0xf5, 0x21, 0x00


	//----- nvinfo : EIATTR_KPARAM_INFO
	.align		4
.L_43:
        /*0018*/ 	.byte	0x04, 0x17
        /*001a*/ 	.short	(.L_45 - .L_44)
.L_44:
        /*001c*/ 	.word	0x00000000
        /*0020*/ 	.short	0x0000
        /*0022*/ 	.short	0x0000
        /*0024*/ 	.byte	0x00, 0xf5, 0x21, 0x00


	//----- nvinfo : EIATTR_SPARSE_MMA_MASK
	.align		4
.L_45:
        /*0028*/ 	.byte	0x03, 0x50
        /*002a*/ 	.short	0x0000


	//----- nvinfo : EIATTR_MAXREG_COUNT
	.align		4
        /*002c*/ 	.byte	0x03, 0x1b
        /*002e*/ 	.short	0x00ff


	//----- nvinfo : EIATTR_MERCURY_ISA_VERSION
	.align		4
        /*0030*/ 	.byte	0x03, 0x5f
        /*0032*/ 	.short	0x0101


	//----- nvinfo : EIATTR_VRC_CTA_INIT_COUNT
	.align		4
        /*0034*/ 	.byte	0x02, 0x4a
	.zero		1
	.zero		1


	//----- nvinfo : EIATTR_EXIT_INSTR_OFFSETS
	.align		4
        /*0038*/ 	.byte	0x04, 0x1c
        /*003a*/ 	.short	(.L_47 - .L_46)


	//   ....[0]....
.L_46:
        /*003c*/ 	.word	0x00000130


	//----- nvinfo : EIATTR_MAX_THREADS
	.align		4
.L_47:
        /*0040*/ 	.byte	0x04, 0x05
        /*0042*/ 	.short	(.L_49 - .L_48)
.L_48:
        /*0044*/ 	.word	0x00000020
        /*0048*/ 	.word	0x00000001
        /*004c*/ 	.word	0x00000001


	//----- nvinfo : EIATTR_CBANK_PARAM_SIZE
	.align		4
.L_49:
        /*0050*/ 	.byte	0x03, 0x19
        /*0052*/ 	.short	0x0010


	//----- nvinfo : EIATTR_PARAM_CBANK
	.align		4
        /*0054*/ 	.byte	0x04, 0x0a
        /*0056*/ 	.short	(.L_51 - .L_50)
	.align		4
.L_50:
        /*0058*/ 	.word	index@(.nv.constant0.default_function_kernel_2)
        /*005c*/ 	.short	0x0380
        /*005e*/ 	.short	0x0010


	//----- nvinfo : EIATTR_SW_WAR
	.align		4
.L_51:
        /*0060*/ 	.byte	0x04, 0x36
        /*0062*/ 	.short	(.L_53 - .L_52)
.L_52:
        /*0064*/ 	.word	0x00000008
.L_53:


//--------------------- .nv.info.default_function_kernel --------------------------
	.section	.nv.info.default_function_kernel,"",@"SHT_CUDA_INFO"
	.sectionflags	@""
	.align	4


	//----- nvinfo : EIATTR_CUDA_API_VERSION
	.align		4
        /*0000*/ 	.byte	0x04, 0x37
        /*0002*/ 	.short	(.L_55 - .L_54)
.L_54:
        /*0004*/ 	.word	0x00000082


	//----- nvinfo : EIATTR_KPARAM_INFO
	.align		4
.L_55:
        /*0008*/ 	.byte	0x04, 0x17
        /*000a*/ 	.short	(.L_57 - .L_56)
.L_56:
        /*000c*/ 	.word	0x00000000
        /*0010*/ 	.short	0x0001
        /*0012*/ 	.short	0x0008
        /*0014*/ 	.byte	0x00, 0xf5, 0x21, 0x00


	//----- nvinfo : EIATTR_KPARAM_INFO
	.align		4
.L_57:
        /*0018*/ 	.byte	0x04, 0x17
        /*001a*/ 	.short	(.L_59 - .L_58)
.L_58:
        /*001c*/ 	.word	0x00000000
        /*0020*/ 	.short	0x0000
        /*0022*/ 	.short	0x0000
        /*0024*/ 	.byte	0x00, 0xf5, 0x21, 0x00


	//----- nvinfo : EIATTR_SPARSE_MMA_MASK
	.align		4
.L_59:
        /*0028*/ 	.byte	0x03, 0x50
        /*002a*/ 	.short	0x0000


	//----- nvinfo : EIATTR_MAXREG_COUNT
	.align		4
        /*002c*/ 	.byte	0x03, 0x1b
        /*002e*/ 	.short	0x00ff


	//----- nvinfo : EIATTR_MERCURY_ISA_VERSION
	.align		4
        /*0030*/ 	.byte	0x03, 0x5f
        /*0032*/ 	.short	0x0101


	//----- nvinfo : EIATTR_VRC_CTA_INIT_COUNT
	.align		4
        /*0034*/ 	.byte	0x02, 0x4a
	.zero		1
	.zero		1


	//----- nvinfo : EIATTR_EXIT_INSTR_OFFSETS
	.align		4
        /*0038*/ 	.byte	0x04, 0x1c
        /*003a*/ 	.short	(.L_61 - .L_60)


	//   ....[0]....
.L_60:
        /*003c*/ 	.word	0x000000e0


	//----- nvinfo : EIATTR_MAX_THREADS
	.align		4
.L_61:
        /*0040*/ 	.byte	0x04, 0x05
        /*0042*/ 	.short	(.L_63 - .L_62)
.L_62:
        /*0044*/ 	.word	0x00000020
        /*0048*/ 	.word	0x00000001
        /*004c*/ 	.word	0x00000001


	//----- nvinfo : EIATTR_CBANK_PARAM_SIZE
	.align		4
.L_63:
        /*0050*/ 	.byte	0x03, 0x19
        /*0052*/ 	.short	0x0010


	//----- nvinfo : EIATTR_PARAM_CBANK
	.align		4
        /*0054*/ 	.byte	0x04, 0x0a
        /*0056*/ 	.short	(.L_65 - .L_64)
	.align		4
.L_64:
        /*0058*/ 	.word	index@(.nv.constant0.default_function_kernel)
        /*005c*/ 	.short	0x0380
        /*005e*/ 	.short	0x0010


	//----- nvinfo : EIATTR_SW_WAR
	.align		4
.L_65:
        /*0060*/ 	.byte	0x04, 0x36
        /*0062*/ 	.short	(.L_67 - .L_66)
.L_66:
        /*0064*/ 	.word	0x00000008
.L_67:


//--------------------- .nv.info.default_function_kernel_1 --------------------------
	.section	.nv.info.default_function_kernel_1,"",@"SHT_CUDA_INFO"
	.sectionflags	@""
	.align	4


	//----- nvinfo : EIATTR_CUDA_API_VERSION
	.align		4
        /*0000*/ 	.byte	0x04, 0x37
        /*0002*/ 	.short	(.L_69 - .L_68)
.L_68:
        /*0004*/ 	.word	0x00000082


	//----- nvinfo : EIATTR_KPARAM_INFO
	.align		4
.L_69:
        /*0008*/ 	.byte	0x04, 0x17
        /*000a*/ 	.short	(.L_71 - .L_70)
.L_70:
        /*000c*/ 	.word	0x00000000
        /*0010*/ 	.short	0x0001
        /*0012*/ 	.short	0x0008
        /*0014*/ 	.byte	0x00, 0xf5, 0x21, 0x00


	//----- nvinfo : EIATTR_KPARAM_INFO
	.align		4
.L_71:
        /*0018*/ 	.byte	0x04, 0x17
        /*001a*/ 	.short	(.L_73 - .L_72)
.L_72:
        /*001c*/ 	.word	0x00000000
        /*0020*/ 	.short	0x0000
        /*0022*/ 	.short	0x0000
        /*0024*/ 	.byte	0x00, 0xf5, 0x21, 0x00


	//----- nvinfo : EIATTR_SPARSE_MMA_MASK
	.align		4
.L_73:
        /*0028*/ 	.byte	0x03, 0x50
        /*002a*/ 	.short	0x0000


	//----- nvinfo : EIATTR_MAXREG_COUNT
	.align		4
        /*002c*/ 	.byte	0x03, 0x1b
        /*002e*/ 	.short	0x00ff


	//----- nvinfo : EIATTR_MERCURY_ISA_VERSION
	.align		4
        /*0030*/ 	.byte	0x03, 0x5f
        /*0032*/ 	.short	0x0101


	//----- nvinfo : EIATTR_VRC_CTA_INIT_COUNT
	.align		4
        /*0034*/ 	.byte	0x02, 0x4a
	.zero		1
	.zero		1


	//----- nvinfo : EIATTR_EXIT_INSTR_OFFSETS
	.align		4
        /*0038*/ 	.byte	0x04, 0x1c
        /*003a*/ 	.short	(.L_75 - .L_74)


	//   ....[0]....
.L_74:
        /*003c*/ 	.word	0x00000120


	//----- nvinfo : EIATTR_MAX_THREADS
	.align		4
.L_75:
        /*0040*/ 	.byte	0x04, 0x05
        /*0042*/ 	.short	(.L_77 - .L_76)
.L_76:
        /*0044*/ 	.word	0x00000020
        /*0048*/ 	.word	0x00000001
        /*004c*/ 	.word	0x00000001


	//----- nvinfo : EIATTR_CBANK_PARAM_SIZE
	.align		4
.L_77:
        /*0050*/ 	.byte	0x03, 0x19
        /*0052*/ 	.short	0x0010


	//----- nvinfo : EIATTR_PARAM_CBANK
	.align		4
        /*0054*/ 	.byte	0x04, 0x0a
        /*0056*/ 	.short	(.L_79 - .L_78)
	.align		4
.L_78:
        /*0058*/ 	.word	index@(.nv.constant0.default_function_kernel_1)
        /*005c*/ 	.short	0x0380
        /*005e*/ 	.short	0x0010


	//----- nvinfo : EIATTR_SW_WAR
	.align		4
.L_79:
        /*0060*/ 	.byte	0x04, 0x36
        /*0062*/ 	.short	(.L_81 - .L_80)
.L_80:
        /*0064*/ 	.word	0x00000008
.L_81:


//--------------------- .nv.callgraph             --------------------------
	.section	.nv.callgraph,"",@"SHT_CUDA_CALLGRAPH"
	.align	4
	.sectionentsize	8
	.align		4
        /*0000*/ 	.word	0x00000000
	.align		4
        /*0004*/ 	.word	0xffffffff
	.align		4
        /*0008*/ 	.word	0x00000000
	.align		4
        /*000c*/ 	.word	0xfffffffe
	.align		4
        /*0010*/ 	.word	0x00000000
	.align		4
        /*0014*/ 	.word	0xfffffffd
	.align		4
        /*0018*/ 	.word	0x00000000
	.align		4
        /*001c*/ 	.word	0xfffffffc


//--------------------- .text.default_function_kernel_3 --------------------------
	.section	.text.default_function_kernel_3,"ax",@progbits
	.align	128
        .global         default_function_kernel_3
        .type           default_function_kernel_3,@function
        .size           default_function_kernel_3,(.L_x_5 - default_function_kernel_3)
        .other          default_function_kernel_3,@"STO_CUDA_ENTRY STV_DEFAULT"
default_function_kernel_3:
.text.default_function_kernel_3:
[----:B------:R-:W-:Y:S01]  /*0000*/  LDC R1, c[0x0][0x37c] ;  /* 0x0000df00ff017b82 */ /* 0x000fe20000000800 */
[----:B------:R-:W0:Y:S07]  /*0010*/  S2R R7, SR_TID.X ;  /* 0x0000000000077919 */ /* 0x000e2e0000002100 */
[----:B------:R-:W1:Y:S01]  /*0020*/  S2UR UR5, SR_CgaCtaId ;  /* 0x00000000000579c3 */ /* 0x000e620000008800 */
[----:B------:R-:W-:Y:S01]  /*0030*/  UMOV UR4, 0x400 ;  /* 0x0000040000047882 */ /* 0x000fe20000000000 */
[----:B------:R-:W-:Y:S01]  /*0040*/  HFMA2 R26, -RZ, RZ, 0, 0 ;  /* 0x00000000ff1a7431 */ /* 0x000fe200000001ff */
[----:B------:R-:W-:-:S02]  /*0050*/  CS2R R22, SRZ ;  /* 0x0000000000167805 */ /* 0x000fc4000001ff00 */
[----:B------:R-:W-:Y:S02]  /*0060*/  MOV R18, RZ ;  /* 0x000000ff00127202 */ /* 0x000fe40000000f00 */
[----:B------:R-:W-:Y:S01]  /*0070*/  CS2R R24, SRZ ;  /* 0x0000000000187805 */ /* 0x000fe2000001ff00 */
[----:B------:R-:W2:Y:S01]  /*0080*/  LDCU.64 UR6, c[0x0][0x358] ;  /* 0x00006b00ff0677ac */ /* 0x000ea20008000a00 */
[----:B------:R-:W-:Y:S02]  /*0090*/  UPLOP3.LUT UP0, UPT, UPT, UPT, UPT, 0x80, 0x8 ;  /* 0x000000000008789c */ /* 0x000fe40003f0f070 */
[----:B-1----:R-:W-:Y:S01]  /*00a0*/  ULEA UR4, UR5, UR4, 0x18 ;  /* 0x0000000405047291 */ /* 0x002fe2000f8ec0ff */
[----:B0-----:R-:W-:-:S05]  /*00b0*/  PRMT R0, R7, 0x9910, RZ ;  /* 0x0000991007007816 */ /* 0x001fca00000000ff */
[----:B------:R-:W-:-:S05]  /*00c0*/  IMAD R0, R0, 0x34, RZ ;  /* 0x0000003400007824 */ /* 0x000fca00078e02ff */
[----:B------:R-:W-:-:S04]  /*00d0*/  LOP3.LUT R0, R0, 0xffff, RZ, 0xc0, !PT ;  /* 0x0000ffff00007812 */ /* 0x000fc800078ec0ff */
[----:B------:R-:W-:-:S04]  /*00e0*/  SHF.R.U32.HI R0, RZ, 0x8, R0 ;  /* 0x00000008ff007819 */ /* 0x000fc80000011600 */
[C---:B------:R-:W-:Y:S02]  /*00f0*/  PRMT R5, R0.reuse, 0x9910, RZ ;  /* 0x0000991000057816 */ /* 0x040fe400000000ff */
[----:B------:R-:W-:Y:S02]  /*0100*/  LOP3.LUT R0, R0, 0xffff, RZ, 0xc0, !PT ;  /* 0x0000ffff00007812 */ /* 0x000fe400078ec0ff */
[----:B------:R-:W-:Y:S02]  /*0110*/  LEA R5, R5, R5, 0x2 ;  /* 0x0000000505057211 */ /* 0x000fe400078e10ff */
[C---:B------:R-:W-:Y:S02]  /*0120*/  IADD3 R4, PT, PT, R0.reuse, 0x9, RZ ;  /* 0x0000000900047810 */ /* 0x040fe40007ffe0ff */
[C---:B------:R-:W-:Y:S02]  /*0130*/  IADD3 R6, PT, PT, R0.reuse, 0x1, RZ ;  /* 0x0000000100067810 */ /* 0x040fe40007ffe0ff */
[----:B------:R-:W-:-:S02]  /*0140*/  LOP3.LUT R3, R0, 0x3, RZ, 0xc0, !PT ;  /* 0x0000000300037812 */ /* 0x000fc400078ec0ff */
[----:B------:R-:W-:Y:S02]  /*0150*/  IADD3 R8, PT, PT, R0, 0x12, RZ ;  /* 0x0000001200087810 */ /* 0x000fe40007ffe0ff */
[----:B------:R-:W-:Y:S02]  /*0160*/  SHF.R.U32.HI R2, RZ, 0x2, R0 ;  /* 0x00000002ff027819 */ /* 0x000fe40000011600 */
[----:B------:R-:W-:Y:S02]  /*0170*/  SHF.R.U32.HI R4, RZ, 0x2, R4 ;  /* 0x00000002ff047819 */ /* 0x000fe40000011604 */
[----:B------:R-:W-:Y:S02]  /*0180*/  LOP3.LUT R9, R6, 0x3, RZ, 0xc0, !PT ;  /* 0x0000000306097812 */ /* 0x000fe400078ec0ff */
[----:B------:R-:W-:Y:S02]  /*0190*/  LOP3.LUT R11, R3, 0x2, RZ, 0x3c, !PT ;  /* 0x00000002030b7812 */ /* 0x000fe400078e3cff */
[----:B------:R-:W-:-:S02]  /*01a0*/  SHF.R.U32.HI R8, RZ, 0x2, R8 ;  /* 0x00000002ff087819 */ /* 0x000fc40000011608 */
[----:B------:R-:W-:Y:S02]  /*01b0*/  LEA R2, R2, R3, 0x3 ;  /* 0x0000000302027211 */ /* 0x000fe400078e18ff */
[----:B------:R-:W-:Y:S02]  /*01c0*/  LEA R3, R4, R9, 0x3 ;  /* 0x0000000904037211 */ /* 0x000fe400078e18ff */
[----:B------:R-:W-:Y:S02]  /*01d0*/  LEA R4, R8, R11, 0x3 ;  /* 0x0000000b08047211 */ /* 0x000fe400078e18ff */
[----:B------:R-:W-:Y:S02]  /*01e0*/  CS2R R10, SRZ ;  /* 0x00000000000a7805 */ /* 0x000fe4000001ff00 */
[----:B------:R-:W-:Y:S02]  /*01f0*/  IADD3 R8, PT, PT, RZ, -R5, RZ ;  /* 0x80000005ff087210 */ /* 0x000fe40007ffe0ff */
[----:B------:R-:W-:-:S02]  /*0200*/  IADD3 R6, PT, PT, R0, 0x1b, RZ ;  /* 0x0000001b00067810 */ /* 0x000fc40007ffe0ff */
[----:B------:R-:W-:Y:S02]  /*0210*/  IADD3 R9, PT, PT, R0, -0x1, RZ ;  /* 0xffffffff00097810 */ /* 0x000fe40007ffe0ff */
[----:B------:R-:W-:Y:S02]  /*0220*/  PRMT R8, R8, 0x7710, RZ ;  /* 0x0000771008087816 */ /* 0x000fe400000000ff */
[----:B------:R-:W-:Y:S02]  /*0230*/  SHF.R.U32.HI R5, RZ, 0x2, R6 ;  /* 0x00000002ff057819 */ /* 0x000fe40000011606 */
[----:B------:R-:W-:Y:S02]  /*0240*/  LOP3.LUT R6, R9, 0x3, RZ, 0xc0, !PT ;  /* 0x0000000309067812 */ /* 0x000fe400078ec0ff */
[----:B------:R-:W-:Y:S01]  /*0250*/  IADD3 R9, PT, PT, R8, R7, RZ ;  /* 0x0000000708097210 */ /* 0x000fe20007ffe0ff */
[----:B------:R-:W-:Y:S01]  /*0260*/  HFMA2 R8, -RZ, RZ, 0, 0 ;  /* 0x00000000ff087431 */ /* 0x000fe200000001ff */
[----:B------:R-:W-:-:S02]  /*0270*/  LEA R5, R5, R6, 0x3 ;  /* 0x0000000605057211 */ /* 0x000fc400078e18ff */
[----:B------:R-:W-:Y:S02]  /*0280*/  LOP3.LUT R9, R9, 0xff, RZ, 0xc0, !PT ;  /* 0x000000ff09097812 */ /* 0x000fe400078ec0ff */
[----:B------:R-:W-:-:S03]  /*0290*/  LEA R7, R7, UR4, 0x2 ;  /* 0x0000000407077c11 */ /* 0x000fc6000f8e10ff */
[----:B------:R-:W-:-:S05]  /*02a0*/  IMAD R19, R0, 0x14, R9 ;  /* 0x0000001400137824 */ /* 0x000fca00078e0209 */
[----:B--2---:R-:W-:-:S07]  /*02b0*/  LEA R6, R19, UR4, 0x2 ;  /* 0x0000000413067c11 */ /* 0x004fce000f8e10ff */
.L_x_0:
[----:B------:R-:W0:Y:S01]  /*02c0*/  LDC.64 R16, c[0x0][0x390] ;  /* 0x0000e400ff107b82 */ /* 0x000e220000000a00 */
[----:B------:R-:W-:-:S04]  /*02d0*/  IMAD R27, R26, 0x14, R9 ;  /* 0x000000141a1b7824 */ /* 0x000fc800078e0209 */
[--C-:B------:R-:W-:Y:S02]  /*02e0*/  IMAD R21, R2, 0x5, R27.reuse ;  /* 0x0000000502157824 */ /* 0x100fe400078e021b */
[--C-:B------:R-:W-:Y:S01]  /*02f0*/  IMAD R15, R3, 0x5, R27.reuse ;  /* 0x00000005030f7824 */ /* 0x100fe200078e021b */
[----:B------:R-:W1:Y:S01]  /*0300*/  LDC.64 R28, c[0x0][0x388] ;  /* 0x0000e200ff1c7b82 */ /* 0x000e620000000a00 */
[--C-:B------:R-:W-:Y:S02]  /*0310*/  IMAD R13, R4, 0x5, R27.reuse ;  /* 0x00000005040d7824 */ /* 0x100fe400078e021b */
[----:B------:R-:W-:Y:S02]  /*0320*/  IMAD R27, R5, 0x5, R27 ;  /* 0x00000005051b7824 */ /* 0x000fe400078e021b */
[----:B0-----:R-:W-:-:S04]  /*0330*/  IMAD.WIDE.U32 R20, R21, 0x4, R16 ;  /* 0x0000000415147825 */ /* 0x001fc800078e0010 */
[--C-:B------:R-:W-:Y:S02]  /*0340*/  IMAD.WIDE.U32 R14, R15, 0x4, R16.reuse ;  /* 0x000000040f0e7825 */ /* 0x100fe400078e0010 */
[----:B------:R-:W2:Y:S02]  /*0350*/  LDG.E.CONSTANT R20, desc[UR6][R20.64] ;  /* 0x0000000614147981 */ /* 0x000ea4000c1e9900 */
[--C-:B------:R-:W-:Y:S02]  /*0360*/  IMAD.WIDE.U32 R12, R13, 0x4, R16.reuse ;  /* 0x000000040d0c7825 */ /* 0x100fe400078e0010 */
[----:B------:R-:W3:Y:S02]  /*0370*/  LDG.E.CONSTANT R14, desc[UR6][R14.64] ;  /* 0x000000060e0e7981 */ /* 0x000ee4000c1e9900 */
[----:B------:R-:W-:Y:S02]  /*0380*/  IMAD.WIDE.U32 R16, R27, 0x4, R16 ;  /* 0x000000041b107825 */ /* 0x000fe400078e0010 */
[----:B------:R-:W4:Y:S04]  /*0390*/  LDG.E.CONSTANT R12, desc[UR6][R12.64] ;  /* 0x000000060c0c7981 */ /* 0x000f28000c1e9900 */
[----:B------:R-:W5:Y:S01]  /*03a0*/  LDG.E.CONSTANT R16, desc[UR6][R16.64] ;  /* 0x0000000610107981 */ /* 0x000f62000c1e9900 */
[----:B------:R-:W-:Y:S01]  /*03b0*/  LEA R27, R0, R26, 0x4 ;  /* 0x0000001a001b7211 */ /* 0x000fe200078e20ff */
[----:B------:R-:W-:Y:S03]  /*03c0*/  BAR.SYNC.DEFER_BLOCKING 0x0 ;  /* 0x0000000000007b1d */ /* 0x000fe60000010000 */
[----:B------:R-:W-:-:S05]  /*03d0*/  SHF.L.U32 R27, R27, 0x2, RZ ;  /* 0x000000021b1b7819 */ /* 0x000fca00000006ff */
[----:B-1----:R-:W-:-:S05]  /*03e0*/  IMAD.WIDE.U32 R28, R27, 0x4, R28 ;  /* 0x000000041b1c7825 */ /* 0x002fca00078e001c */
[----:B------:R-:W5:Y:S04]  /*03f0*/  LDG.E.CONSTANT R15, desc[UR6][R28.64] ;  /* 0x000000061c0f7981 */ /* 0x000f68000c1e9900 */
[----:B------:R-:W5:Y:S04]  /*0400*/  LDG.E.CONSTANT R21, desc[UR6][R28.64+0x60] ;  /* 0x000060061c157981 */ /* 0x000f68000c1e9900 */
[----:B------:R-:W5:Y:S04]  /*0410*/  LDG.E.CONSTANT R17, desc[UR6][R28.64+0x80] ;  /* 0x000080061c117981 */ /* 0x000f68000c1e9900 */
[----:B------:R-:W5:Y:S04]  /*0420*/  LDG.E.CONSTANT R27, desc[UR6][R28.64+0x20] ;  /* 0x000020061c1b7981 */ /* 0x000f68000c1e9900 */
[----:B------:R-:W5:Y:S04]  /*0430*/  LDG.E.CONSTANT R26, desc[UR6][R28.64+0x40] ;  /* 0x000040061c1a7981 */ /* 0x000f68000c1e9900 */
[----:B--2---:R-:W-:Y:S04]  /*0440*/  STS [R7], R20 ;  /* 0x0000001407007388 */ /* 0x004fe80000000800 */
[----:B---3--:R0:W-:Y:S04]  /*0450*/  STS [R7+0xb4], R14 ;  /* 0x0000b40e07007388 */ /* 0x0081e80000000800 */
[----:B----4-:R-:W-:Y:S04]  /*0460*/  STS [R7+0x168], R12 ;  /* 0x0001680c07007388 */ /* 0x010fe80000000800 */
[----:B-----5:R1:W-:Y:S01]  /*0470*/  STS [R7+0x21c], R16 ;  /* 0x00021c1007007388 */ /* 0x0203e20000000800 */
[----:B------:R-:W-:Y:S06]  /*0480*/  BAR.SYNC.DEFER_BLOCKING 0x0 ;  /* 0x0000000000007b1d */ /* 0x000fec0000010000 */
[----:B0-----:R-:W2:Y:S04]  /*0490*/  LDG.E.CONSTANT R14, desc[UR6][R28.64+0xe0] ;  /* 0x0000e0061c0e7981 */ /* 0x001ea8000c1e9900 */
[----:B-1----:R-:W3:Y:S04]  /*04a0*/  LDG.E.CONSTANT R16, desc[UR6][R28.64+0xa0] ;  /* 0x0000a0061c107981 */ /* 0x002ee8000c1e9900 */
[----:B------:R-:W4:Y:S04]  /*04b0*/  LDG.E.CONSTANT R12, desc[UR6][R28.64+0xc0] ;  /* 0x0000c0061c0c7981 */ /* 0x000f28000c1e9900 */
[----:B------:R-:W5:Y:S04]  /*04c0*/  LDG.E.CONSTANT R20, desc[UR6][R28.64+0x44] ;  /* 0x000044061c147981 */ /* 0x000f68000c1e9900 */
[----:B------:R-:W0:Y:S02]  /*04d0*/  LDS R13, [R6] ;  /* 0x00000000060d7984 */ /* 0x000e240000000800 */
[C---:B0-----:R-:W-:Y:S01]  /*04e0*/  FFMA R8, R13.reuse, R15, R8 ;  /* 0x0000000f0d087223 */ /* 0x041fe20000000008 */
[C---:B------:R-:W-:Y:S01]  /*04f0*/  FFMA R10, R13.reuse, R21, R10 ;  /* 0x000000150d0a7223 */ /* 0x040fe2000000000a */
[C---:B------:R-:W-:Y:S01]  /*0500*/  FFMA R24, R13.reuse, R17, R24 ;  /* 0x000000110d187223 */ /* 0x040fe20000000018 */
[----:B------:R-:W5:Y:S04]  /*0510*/  LDG.E.CONSTANT R15, desc[UR6][R28.64+0x4] ;  /* 0x000004061c0f7981 */ /* 0x000f68000c1e9900 */
[----:B------:R-:W5:Y:S04]  /*0520*/  LDG.E.CONSTANT R17, desc[UR6][R28.64+0x64] ;  /* 0x000064061c117981 */ /* 0x000f68000c1e9900 */
[----:B------:R-:W5:Y:S01]  /*0530*/  LDG.E.CONSTANT R21, desc[UR6][R28.64+0x84] ;  /* 0x000084061c157981 */ /* 0x000f62000c1e9900 */
[C---:B------:R-:W-:Y:S01]  /*0540*/  FFMA R22, R13.reuse, R27, R22 ;  /* 0x0000001b0d167223 */ /* 0x040fe20000000016 */
[----:B------:R-:W-:-:S02]  /*0550*/  FFMA R25, R13, R26, R25 ;  /* 0x0000001a0d197223 */ /* 0x000fc40000000019 */
[----:B------:R-:W5:Y:S01]  /*0560*/  LDG.E.CONSTANT R27, desc[UR6][R28.64+0x88] ;  /* 0x000088061c1b7981 */ /* 0x000f62000c1e9900 */
[----:B--2---:R-:W-:-:S03]  /*0570*/  FFMA R14, R13, R14, R23 ;  /* 0x0000000e0d0e7223 */ /* 0x004fc60000000017 */
[----:B------:R-:W2:Y:S01]  /*0580*/  LDG.E.CONSTANT R23, desc[UR6][R28.64+0xa4] ;  /* 0x0000a4061c177981 */ /* 0x000ea2000c1e9900 */
[----:B---3--:R-:W-:-:S03]  /*0590*/  FFMA R16, R13, R16, R11 ;  /* 0x000000100d107223 */ /* 0x008fc6000000000b */
[----:B------:R-:W3:Y:S01]  /*05a0*/  LDG.E.CONSTANT R11, desc[UR6][R28.64+0x24] ;  /* 0x000024061c0b7981 */ /* 0x000ee2000c1e9900 */
[----:B----4-:R-:W-:-:S03]  /*05b0*/  FFMA R12, R13, R12, R18 ;  /* 0x0000000c0d0c7223 */ /* 0x010fc60000000012 */
[----:B------:R-:W5:Y:S04]  /*05c0*/  LDS R13, [R6+0x14] ;  /* 0x00001400060d7984 */ /* 0x000f680000000800 */
[----:B------:R-:W4:Y:S01]  /*05d0*/  LDG.E.CONSTANT R18, desc[UR6][R28.64+0x28] ;  /* 0x000028061c127981 */ /* 0x000f22000c1e9900 */
[----:B-----5:R-:W-:-:S03]  /*05e0*/  FFMA R20, R13, R20, R25 ;  /* 0x000000140d147223 */ /* 0x020fc60000000019 */
[----:B------:R-:W5:Y:S01]  /*05f0*/  LDG.E.CONSTANT R25, desc[UR6][R28.64+0x8] ;  /* 0x000008061c197981 */ /* 0x000f62000c1e9900 */
[----:B------:R-:W-:-:S03]  /*0600*/  FFMA R8, R13, R15, R8 ;  /* 0x0000000f0d087223 */ /* 0x000fc60000000008 */
[----:B------:R-:W5:Y:S01]  /*0610*/  LDG.E.CONSTANT R15, desc[UR6][R28.64+0xc4] ;  /* 0x0000c4061c0f7981 */ /* 0x000f62000c1e9900 */
[----:B------:R-:W-:-:S03]  /*0620*/  FFMA R10, R13, R17, R10 ;  /* 0x000000110d0a7223 */ /* 0x000fc6000000000a */
[----:B------:R-:W5:Y:S01]  /*0630*/  LDG.E.CONSTANT R17, desc[UR6][R28.64+0xe4] ;  /* 0x0000e4061c117981 */ /* 0x000f62000c1e9900 */
[----:B------:R-:W-:-:S03]  /*0640*/  FFMA R24, R13, R21, R24 ;  /* 0x000000150d187223 */ /* 0x000fc60000000018 */
[----:B------:R-:W5:Y:S01]  /*0650*/  LDG.E.CONSTANT R21, desc[UR6][R28.64+0x48] ;  /* 0x000048061c157981 */ /* 0x000f62000c1e9900 */
[----:B--2---:R-:W-:-:S03]  /*0660*/  FFMA R16, R13, R23, R16 ;  /* 0x000000170d107223 */ /* 0x004fc60000000010 */
[----:B------:R-:W4:Y:S01]  /*0670*/  LDS R23, [R6+0x28] ;  /* 0x0000280006177984 */ /* 0x000f220000000800 */
[----:B---3--:R-:W-:-:S03]  /*0680*/  FFMA R11, R13, R11, R22 ;  /* 0x0000000b0d0b7223 */ /* 0x008fc60000000016 */
[----:B------:R-:W2:Y:S01]  /*0690*/  LDG.E.CONSTANT R22, desc[UR6][R28.64+0x2c] ;  /* 0x00002c061c167981 */ /* 0x000ea2000c1e9900 */
[----:B----4-:R-:W-:-:S03]  /*06a0*/  FFMA R18, R23, R18, R11 ;  /* 0x0000001217127223 */ /* 0x010fc6000000000b */
[----:B------:R-:W3:Y:S01]  /*06b0*/  LDG.E.CONSTANT R11, desc[UR6][R28.64+0xe8] ;  /* 0x0000e8061c0b7981 */ /* 0x000ee2000c1e9900 */
[----:B-----5:R-:W-:-:S03]  /*06c0*/  FFMA R8, R23, R25, R8 ;  /* 0x0000001917087223 */ /* 0x020fc60000000008 */
[----:B------:R-:W4:Y:S01]  /*06d0*/  LDG.E.CONSTANT R25, desc[UR6][R28.64+0xa8] ;  /* 0x0000a8061c197981 */ /* 0x000f22000c1e9900 */
[----:B------:R-:W-:-:S03]  /*06e0*/  FFMA R12, R13, R15, R12 ;  /* 0x0000000f0d0c7223 */ /* 0x000fc6000000000c */
[----:B------:R-:W5:Y:S01]  /*06f0*/  LDG.E.CONSTANT R15, desc[UR6][R28.64+0x68] ;  /* 0x000068061c0f7981 */ /* 0x000f62000c1e9900 */
[----:B------:R-:W-:-:S03]  /*0700*/  FFMA R14, R13, R17, R14 ;  /* 0x000000110d0e7223 */ /* 0x000fc6000000000e */
[----:B------:R-:W2:Y:S01]  /*0710*/  LDG.E.CONSTANT R17, desc[UR6][R28.64+0xc8] ;  /* 0x0000c8061c117981 */ /* 0x000ea2000c1e9900 */
[----:B------:R-:W-:-:S03]  /*0720*/  FFMA R20, R23, R21, R20 ;  /* 0x0000001517147223 */ /* 0x000fc60000000014 */
[----:B------:R-:W2:Y:S04]  /*0730*/  LDG.E.CONSTANT R21, desc[UR6][R28.64+0xc] ;  /* 0x00000c061c157981 */ /* 0x000ea8000c1e9900 */
[----:B------:R-:W0:Y:S01]  /*0740*/  LDS R13, [R6+0x3c] ;  /* 0x00003c00060d7984 */ /* 0x000e220000000800 */
[C---:B------:R-:W-:Y:S01]  /*0750*/  FFMA R24, R23.reuse, R27, R24 ;  /* 0x0000001b17187223 */ /* 0x040fe20000000018 */
[C---:B---3--:R-:W-:Y:S02]  /*0760*/  FFMA R14, R23.reuse, R11, R14 ;  /* 0x0000000b170e7223 */ /* 0x048fe4000000000e */
[----:B------:R-:W3:Y:S01]  /*0770*/  LDG.E.CONSTANT R11, desc[UR6][R28.64+0x8c] ;  /* 0x00008c061c0b7981 */ /* 0x000ee2000c1e9900 */
[----:B----4-:R-:W-:-:S03]  /*0780*/  FFMA R16, R23, R25, R16 ;  /* 0x0000001917107223 */ /* 0x010fc60000000010 */
[----:B------:R-:W4:Y:S01]  /*0790*/  LDG.E.CONSTANT R25, desc[UR6][R28.64+0x4c] ;  /* 0x00004c061c197981 */ /* 0x000f22000c1e9900 */
[----:B-----5:R-:W-:-:S03]  /*07a0*/  FFMA R10, R23, R15, R10 ;  /* 0x0000000f170a7223 */ /* 0x020fc6000000000a */
[----:B------:R-:W5:Y:S01]  /*07b0*/  LDG.E.CONSTANT R15, desc[UR6][R28.64+0xcc] ;  /* 0x0000cc061c0f7981 */ /* 0x000f62000c1e9900 */
[----:B--2---:R-:W-:-:S03]  /*07c0*/  FFMA R12, R23, R17, R12 ;  /* 0x00000011170c7223 */ /* 0x004fc6000000000c */
[----:B------:R-:W2:Y:S01]  /*07d0*/  LDG.E.CONSTANT R17, desc[UR6][R28.64+0x6c] ;  /* 0x00006c061c117981 */ /* 0x000ea2000c1e9900 */
[----:B0-----:R-:W-:-:S03]  /*07e0*/  FFMA R8, R13, R21, R8 ;  /* 0x000000150d087223 */ /* 0x001fc60000000008 */
[----:B------:R-:W2:Y:S04]  /*07f0*/  LDG.E.CONSTANT R21, desc[UR6][R28.64+0xac] ;  /* 0x0000ac061c157981 */ /* 0x000ea8000c1e9900 */
[----:B------:R-:W2:Y:S01]  /*0800*/  LDG.E.CONSTANT R23, desc[UR6][R28.64+0xec] ;  /* 0x0000ec061c177981 */ /* 0x000ea2000c1e9900 */
[----:B------:R-:W-:Y:S01]  /*0810*/  UPLOP3.LUT UP1, UPT, UPT, UPT, UP0, 0x80, 0x8 ;  /* 0x000000000008789c */ /* 0x000fe20003f2f000 */
[C---:B------:R-:W-:Y:S01]  /*0820*/  FFMA R22, R13.reuse, R22, R18 ;  /* 0x000000160d167223 */ /* 0x040fe20000000012 */
[----:B------:R-:W-:Y:S01]  /*0830*/  MOV R26, 0x1 ;  /* 0x00000001001a7802 */ /* 0x000fe20000000f00 */
[----:B------:R-:W-:Y:S01]  /*0840*/  UPLOP3.LUT UP0, UPT, UPT, UPT, UPT, 0x40, 0x4 ;  /* 0x000000000004789c */ /* 0x000fe20003f0e870 */
[C---:B---3--:R-:W-:Y:S01]  /*0850*/  FFMA R24, R13.reuse, R11, R24 ;  /* 0x0000000b0d187223 */ /* 0x048fe20000000018 */
[C---:B----4-:R-:W-:Y:S01]  /*0860*/  FFMA R25, R13.reuse, R25, R20 ;  /* 0x000000190d197223 */ /* 0x050fe20000000014 */
[C---:B-----5:R-:W-:Y:S01]  /*0870*/  FFMA R18, R13.reuse, R15, R12 ;  /* 0x0000000f0d127223 */ /* 0x060fe2000000000c */
[C---:B--2---:R-:W-:Y:S01]  /*0880*/  FFMA R10, R13.reuse, R17, R10 ;  /* 0x000000110d0a7223 */ /* 0x044fe2000000000a */
[C---:B------:R-:W-:Y:S01]  /*0890*/  FFMA R11, R13.reuse, R21, R16 ;  /* 0x000000150d0b7223 */ /* 0x040fe20000000010 */
[----:B------:R-:W-:Y:S01]  /*08a0*/  FFMA R23, R13, R23, R14 ;  /* 0x000000170d177223 */ /* 0x000fe2000000000e */
[----:B------:R-:W-:Y:S06]  /*08b0*/  BRA.U UP1, `(.L_x_0) ;  /* 0xfffffff901807547 */ /* 0x000fec000b83ffff */
[----:B------:R-:W-:Y:S01]  /*08c0*/  MOV R17, 0x3f000000 ;  /* 0x3f00000000117802 */ /* 0x000fe20000000f00 */
[----:B------:R-:W-:Y:S01]  /*08d0*/  IMAD R0, R0, 0x14, R19 ;  /* 0x0000001400007824 */ /* 0x000fe200078e0213 */
[----:B------:R-:W-:Y:S02]  /*08e0*/  FSETP.NEU.AND P2, PT, |R8|, 1, PT ;  /* 0x3f8000000800780b */ /* 0x000fe40003f4d200 */
[----:B------:R-:W-:Y:S01]  /*08f0*/  FSETP.NEU.AND P4, PT, |R22|, 1, PT ;  /* 0x3f8000001600780b */ /* 0x000fe20003f8d200 */
[-C--:B------:R-:W-:Y:S01]  /*0900*/  FFMA R15, |R8|, -R17.reuse, 0.5 ;  /* 0x3f000000080f7423 */ /* 0x080fe20000000a11 */
[-C--:B------:R-:W-:Y:S01]  /*0910*/  FFMA R21, |R22|, -R17.reuse, 0.5 ;  /* 0x3f00000016157423 */ /* 0x080fe20000000a11 */
[-C--:B------:R-:W-:Y:S01]  /*0920*/  FFMA R7, |R25|, -R17.reuse, 0.5 ;  /* 0x3f00000019077423 */ /* 0x080fe20000000a11 */
[-C--:B------:R-:W-:Y:S01]  /*0930*/  FFMA R3, |R11|, -R17.reuse, 0.5 ;  /* 0x3f0000000b037423 */ /* 0x080fe20000000a11 */
[----:B------:R-:W0:Y:S01]  /*0940*/  MUFU.RSQ R16, R15 ;  /* 0x0000000f00107308 */ /* 0x000e220000001400 */
[-C--:B------:R-:W-:Y:S01]  /*0950*/  FFMA R2, |R18|, -R17.reuse, 0.5 ;  /* 0x3f00000012027423 */ /* 0x080fe20000000a11 */
[-C--:B------:R-:W-:Y:S01]  /*0960*/  FFMA R14, |R10|, -R17.reuse, 0.5 ;  /* 0x3f0000000a0e7423 */ /* 0x080fe20000000a11 */
[----:B------:R-:W-:Y:S01]  /*0970*/  FFMA R12, |R24|, -R17, 0.5 ;  /* 0x3f000000180c7423 */ /* 0x000fe20000000a11 */
[----:B------:R-:W-:-:S02]  /*0980*/  FSETP.NEU.AND P6, PT, |R25|, 1, PT ;  /* 0x3f8000001900780b */ /* 0x000fc40003fcd200 */
[----:B------:R-:W-:Y:S02]  /*0990*/  FSETP.GT.AND P1, PT, |R22|, 0.56000000238418579102, PT ;  /* 0x3f0f5c291600780b */ /* 0x000fe40003f24200 */
[----:B------:R-:W1:Y:S01]  /*09a0*/  MUFU.RSQ R26, R21 ;  /* 0x00000015001a7308 */ /* 0x000e620000001400 */
[----:B------:R-:W-:Y:S02]  /*09b0*/  FSETP.NEU.AND P5, PT, |R10|, 1, PT ;  /* 0x3f8000000a00780b */ /* 0x000fe40003fad200 */
[----:B------:R-:W-:Y:S02]  /*09c0*/  FSETP.GT.AND P0, PT, |R8|, 0.56000000238418579102, PT ;  /* 0x3f0f5c290800780b */ /* 0x000fe40003f04200 */
[----:B------:R-:W-:-:S03]  /*09d0*/  FSETP.GT.AND P3, PT, |R10|, 0.56000000238418579102, PT ;  /* 0x3f0f5c290a00780b */ /* 0x000fc60003f64200 */
[----:B------:R-:W2:Y:S01]  /*09e0*/  MUFU.RSQ R6, R7 ;  /* 0x0000000700067308 */ /* 0x000ea20000001400 */
[----:B0-----:R-:W-:Y:S01]  /*09f0*/  FMUL R15, R15, R16 ;  /* 0x000000100f0f7220 */ /* 0x001fe20000400000 */
[----:B------:R-:W-:-:S04]  /*0a00*/  FMUL R20, R16, -0.5 ;  /* 0xbf00000010147820 */ /* 0x000fc80000400000 */
[----:B------:R-:W-:Y:S02]  /*0a10*/  FFMA R20, R15, R20, 0.5 ;  /* 0x3f0000000f147423 */ /* 0x000fe40000000014 */
[----:B------:R-:W0:Y:S01]  /*0a20*/  MUFU.RSQ R4, R3 ;  /* 0x0000000300047308 */ /* 0x000e220000001400 */
[----:B-1----:R-:W-:Y:S01]  /*0a30*/  FMUL R16, R21, R26 ;  /* 0x0000001a15107220 */ /* 0x002fe20000400000 */
[----:B------:R-:W-:-:S04]  /*0a40*/  FMUL R21, R26, -0.5 ;  /* 0xbf0000001a157820 */ /* 0x000fc80000400000 */
[----:B------:R-:W-:Y:S02]  /*0a50*/  FFMA R21, R16, R21, 0.5 ;  /* 0x3f00000010157423 */ /* 0x000fe40000000015 */
[----:B------:R-:W1:Y:S01]  /*0a60*/  MUFU.RSQ R13, R2 ;  /* 0x00000002000d7308 */ /* 0x000e620000001400 */
[----:B--2---:R-:W-:Y:S01]  /*0a70*/  FMUL R19, R7, R6 ;  /* 0x0000000607137220 */ /* 0x004fe20000400000 */
[----:B------:R-:W-:Y:S01]  /*0a80*/  FMUL R6, R6, -0.5 ;  /* 0xbf00000006067820 */ /* 0x000fe20000400000 */
[----:B------:R-:W-:-:S03]  /*0a90*/  FFMA R7, R15, R20, R15 ;  /* 0x000000140f077223 */ /* 0x000fc6000000000f */
[----:B------:R-:W-:Y:S01]  /*0aa0*/  FFMA R26, R19, R6, 0.5 ;  /* 0x3f000000131a7423 */ /* 0x000fe20000000006 */
[----:B------:R-:W-:Y:S01]  /*0ab0*/  FFMA R6, R16, R21, R16 ;  /* 0x0000001510067223 */ /* 0x000fe20000000010 */
[----:B------:R-:W2:Y:S01]  /*0ac0*/  MUFU.RSQ R9, R14 ;  /* 0x0000000e00097308 */ /* 0x000ea20000001400 */
[----:B0-----:R-:W-:Y:S01]  /*0ad0*/  FMUL R3, R3, R4 ;  /* 0x0000000403037220 */ /* 0x001fe20000400000 */
[----:B------:R-:W-:Y:S01]  /*0ae0*/  FMUL R4, R4, -0.5 ;  /* 0xbf00000004047820 */ /* 0x000fe20000400000 */
[----:B------:R-:W-:-:S03]  /*0af0*/  FFMA R15, R19, R26, R19 ;  /* 0x0000001a130f7223 */ /* 0x000fc60000000013 */
[----:B------:R-:W-:Y:S02]  /*0b00*/  FFMA R4, R3, R4, 0.5 ;  /* 0x3f00000003047423 */ /* 0x000fe40000000004 */
[----:B------:R-:W0:Y:S01]  /*0b10*/  MUFU.RSQ R5, R12 ;  /* 0x0000000c00057308 */ /* 0x000e220000001400 */
[----:B-1----:R-:W-:Y:S01]  /*0b20*/  FMUL R16, R2, R13 ;  /* 0x0000000d02107220 */ /* 0x002fe20000400000 */
[----:B------:R-:W-:-:S04]  /*0b30*/  FMUL R13, R13, -0.5 ;  /* 0xbf0000000d0d7820 */ /* 0x000fc80000400000 */
[----:B------:R-:W-:Y:S01]  /*0b40*/  FFMA R13, R16, R13, 0.5 ;  /* 0x3f000000100d7423 */ /* 0x000fe2000000000d */
[----:B--2---:R-:W-:Y:S01]  /*0b50*/  FMUL R14, R14, R9 ;  /* 0x000000090e0e7220 */ /* 0x004fe20000400000 */
[----:B------:R-:W-:-:S04]  /*0b60*/  FMUL R19, R9, -0.5 ;  /* 0xbf00000009137820 */ /* 0x000fc80000400000 */
[----:B------:R-:W-:Y:S01]  /*0b70*/  FFMA R19, R14, R19, 0.5 ;  /* 0x3f0000000e137423 */ /* 0x000fe20000000013 */
[----:B0-----:R-:W-:Y:S01]  /*0b80*/  FMUL R9, R12, R5 ;  /* 0x000000050c097220 */ /* 0x001fe20000400000 */
[----:B------:R-:W-:Y:S01]  /*0b90*/  FMUL R12, R5, -0.5 ;  /* 0xbf000000050c7820 */ /* 0x000fe20000400000 */
[----:B------:R-:W-:Y:S01]  /*0ba0*/  FFMA R5, R3, R4, R3 ;  /* 0x0000000403057223 */ /* 0x000fe20000000003 */
[----:B------:R-:W-:Y:S01]  /*0bb0*/  FSEL R3, R7, RZ, P2 ;  /* 0x000000ff07037208 */ /* 0x000fe20001000000 */
[----:B------:R-:W-:Y:S01]  /*0bc0*/  FFMA R4, R16, R13, R16 ;  /* 0x0000000d10047223 */ /* 0x000fe20000000010 */
[----:B------:R-:W-:Y:S01]  /*0bd0*/  FSEL R7, R6, RZ, P4 ;  /* 0x000000ff06077208 */ /* 0x000fe20002000000 */
[----:B------:R-:W-:Y:S01]  /*0be0*/  FFMA R2, R14, R19, R14 ;  /* 0x000000130e027223 */ /* 0x000fe2000000000e */
[----:B------:R-:W-:Y:S01]  /*0bf0*/  FSETP.GT.AND P2, PT, |R25|, 0.56000000238418579102, PT ;  /* 0x3f0f5c291900780b */ /* 0x000fe20003f44200 */
[----:B------:R-:W-:Y:S01]  /*0c00*/  HFMA2 R16, -RZ, RZ, 1.3251953125, -55.71875 ;  /* 0x3d4dd2f7ff107431 */ /* 0x000fe200000001ff */
[----:B------:R-:W-:Y:S01]  /*0c10*/  FSEL R6, R15, RZ, P6 ;  /* 0x000000ff0f067208 */ /* 0x000fe20003000000 */
[----:B------:R-:W-:Y:S01]  /*0c20*/  FFMA R12, R9, R12, 0.5 ;  /* 0x3f000000090c7423 */ /* 0x000fe2000000000c */
[----:B------:R-:W-:-:S02]  /*0c30*/  FSEL R14, R7, |R22|, P1 ;  /* 0x40000016070e7208 */ /* 0x000fc40000800000 */
[----:B------:R-:W-:Y:S01]  /*0c40*/  FSEL R13, R6, |R25|, P2 ;  /* 0x40000019060d7208 */ /* 0x000fe20001000000 */
[----:B------:R-:W-:Y:S01]  /*0c50*/  FFMA R9, R9, R12, R9 ;  /* 0x0000000c09097223 */ /* 0x000fe20000000009 */
[----:B------:R-:W-:Y:S01]  /*0c60*/  FSEL R27, R2, RZ, P5 ;  /* 0x000000ff021b7208 */ /* 0x000fe20002800000 */
[----:B------:R-:W-:Y:S01]  /*0c70*/  FMUL R15, R14, R14 ;  /* 0x0000000e0e0f7220 */ /* 0x000fe20000400000 */
[C---:B------:R-:W-:Y:S01]  /*0c80*/  FSETP.NEU.AND P6, PT, |R24|.reuse, 1, PT ;  /* 0x3f8000001800780b */ /* 0x040fe20003fcd200 */
[----:B------:R-:W-:Y:S01]  /*0c90*/  FMUL R7, R13, R13 ;  /* 0x0000000d0d077220 */ /* 0x000fe20000400000 */
[----:B------:R-:W-:Y:S01]  /*0ca0*/  FSEL R3, R3, |R8|, P0 ;  /* 0x4000000803037208 */ /* 0x000fe20000000000 */
[-C--:B------:R-:W-:Y:S01]  /*0cb0*/  FFMA R2, R15, R16.reuse, 0.018773360177874565125 ;  /* 0x3c99ca970f027423 */ /* 0x080fe20000000010 */
[----:B------:R-:W-:Y:S01]  /*0cc0*/  FSETP.GT.AND P4, PT, |R24|, 0.56000000238418579102, PT ;  /* 0x3f0f5c291800780b */ /* 0x000fe20003f84200 */
[----:B------:R-:W-:Y:S01]  /*0cd0*/  FFMA R12, R7, R16, 0.018773360177874565125 ;  /* 0x3c99ca97070c7423 */ /* 0x000fe20000000010 */
[----:B------:R-:W-:Y:S01]  /*0ce0*/  FSEL R21, R9, RZ, P6 ;  /* 0x000000ff09157208 */ /* 0x000fe20003000000 */
[----:B------:R-:W-:Y:S01]  /*0cf0*/  FFMA R2, R15, R2, 0.046769052743911743164 ;  /* 0x3d3f90e80f027423 */ /* 0x000fe20000000002 */
[----:B------:R-:W-:Y:S01]  /*0d00*/  FMUL R19, R3, R3 ;  /* 0x0000000303137220 */ /* 0x000fe20000400000 */
[----:B------:R-:W-:Y:S01]  /*0d10*/  FFMA R12, R7, R12, 0.046769052743911743164 ;  /* 0x3d3f90e8070c7423 */ /* 0x000fe2000000000c */
[----:B------:R-:W-:Y:S01]  /*0d20*/  FSETP.NEU.AND P5, PT, |R11|, 1, PT ;  /* 0x3f8000000b00780b */ /* 0x000fe20003fad200 */
[----:B------:R-:W-:Y:S01]  /*0d30*/  FFMA R2, R15, R2, 0.074823014438152313232 ;  /* 0x3d993ccf0f027423 */ /* 0x000fe20000000002 */
[----:B------:R-:W-:Y:S01]  /*0d40*/  FFMA R6, R19, R16, 0.018773360177874565125 ;  /* 0x3c99ca9713067423 */ /* 0x000fe20000000010 */
[----:B------:R-:W-:Y:S01]  /*0d50*/  FFMA R26, R7, R12, 0.074823014438152313232 ;  /* 0x3d993ccf071a7423 */ /* 0x000fe2000000000c */
[----:B------:R-:W-:Y:S01]  /*0d60*/  FSEL R12, R21, |R24|, P4 ;  /* 0x40000018150c7208 */ /* 0x000fe20002000000 */
[----:B------:R-:W-:Y:S01]  /*0d70*/  FFMA R2, R15, R2, 0.16667181253433227539 ;  /* 0x3e2aac040f027423 */ /* 0x000fe20000000002 */
[----:B------:R-:W-:Y:S01]  /*0d80*/  FFMA R6, R19, R6, 0.046769052743911743164 ;  /* 0x3d3f90e813067423 */ /* 0x000fe20000000006 */
[----:B------:R-:W-:Y:S01]  /*0d90*/  FFMA R26, R7, R26, 0.16667181253433227539 ;  /* 0x3e2aac04071a7423 */ /* 0x000fe2000000001a */
[----:B------:R-:W-:Y:S01]  /*0da0*/  FSETP.GT.AND P6, PT, |R11|, 0.56000000238418579102, PT ;  /* 0x3f0f5c290b00780b */ /* 0x000fe20003fc4200 */
[----:B------:R-:W-:Y:S01]  /*0db0*/  FMUL R21, R12, R12 ;  /* 0x0000000c0c157220 */ /* 0x000fe20000400000 */
[----:B------:R-:W-:Y:S01]  /*0dc0*/  FMUL R15, R15, R2 ;  /* 0x000000020f0f7220 */ /* 0x000fe20000400000 */
[----:B------:R-:W-:Y:S01]  /*0dd0*/  FMUL R2, R7, R26 ;  /* 0x0000001a07027220 */ /* 0x000fe20000400000 */
[----:B------:R-:W-:Y:S01]  /*0de0*/  FFMA R6, R19, R6, 0.074823014438152313232 ;  /* 0x3d993ccf13067423 */ /* 0x000fe20000000006 */
[----:B------:R-:W-:Y:S01]  /*0df0*/  FFMA R26, R21, R16, 0.018773360177874565125 ;  /* 0x3c99ca97151a7423 */ /* 0x000fe20000000010 */
[----:B------:R-:W-:Y:S01]  /*0e00*/  FSEL R28, R5, RZ, P5 ;  /* 0x000000ff051c7208 */ /* 0x000fe20002800000 */
[----:B------:R-:W-:Y:S01]  /*0e10*/  FFMA R15, R14, R15, R14 ;  /* 0x0000000f0e0f7223 */ /* 0x000fe2000000000e */
[----:B------:R-:W-:Y:S01]  /*0e20*/  FFMA R6, R19, R6, 0.16667181253433227539 ;  /* 0x3e2aac0413067423 */ /* 0x000fe20000000006 */
[----:B------:R-:W-:Y:S01]  /*0e30*/  FFMA R26, R21, R26, 0.046769052743911743164 ;  /* 0x3d3f90e8151a7423 */ /* 0x000fe2000000001a */
[----:B------:R-:W-:Y:S01]  /*0e40*/  FSEL R9, R27, |R10|, P3 ;  /* 0x4000000a1b097208 */ /* 0x000fe20001800000 */
[----:B------:R-:W-:Y:S01]  /*0e50*/  FFMA R2, R13, R2, R13 ;  /* 0x000000020d027223 */ /* 0x000fe2000000000d */
[----:B------:R-:W-:Y:S01]  /*0e60*/  FSEL R7, R28, |R11|, P6 ;  /* 0x4000000b1c077208 */ /* 0x000fe20003000000 */
[----:B------:R-:W-:Y:S01]  /*0e70*/  FFMA R26, R21, R26, 0.074823014438152313232 ;  /* 0x3d993ccf151a7423 */ /* 0x000fe2000000001a */
[----:B------:R-:W-:Y:S01]  /*0e80*/  FMUL R20, R19, R6 ;  /* 0x0000000613147220 */ /* 0x000fe20000400000 */
[----:B------:R-:W-:Y:S01]  /*0e90*/  FMUL R19, R9, R9 ;  /* 0x0000000909137220 */ /* 0x000fe20000400000 */
[----:B------:R-:W-:Y:S01]  /*0ea0*/  FSETP.NEU.AND P5, PT, |R18|, 1, PT ;  /* 0x3f8000001200780b */ /* 0x000fe20003fad200 */
[----:B------:R-:W-:Y:S01]  /*0eb0*/  FFMA R26, R21, R26, 0.16667181253433227539 ;  /* 0x3e2aac04151a7423 */ /* 0x000fe2000000001a */
[----:B------:R-:W-:Y:S01]  /*0ec0*/  FMUL R27, R7, R7 ;  /* 0x00000007071b7220 */ /* 0x000fe20000400000 */
[----:B------:R-:W-:Y:S01]  /*0ed0*/  FFMA R6, R19, R16, 0.018773360177874565125 ;  /* 0x3c99ca9713067423 */ /* 0x000fe20000000010 */
[----:B------:R-:W-:Y:S01]  /*0ee0*/  FFMA R3, R3, R20, R3 ;  /* 0x0000001403037223 */ /* 0x000fe20000000003 */
[----:B------:R-:W-:Y:S01]  /*0ef0*/  FMUL R5, R21, R26 ;  /* 0x0000001a15057220 */ /* 0x000fe20000400000 */
[----:B------:R-:W-:Y:S01]  /*0f00*/  FFMA R26, R27, R16, 0.018773360177874565125 ;  /* 0x3c99ca971b1a7423 */ /* 0x000fe20000000010 */
[----:B------:R-:W-:Y:S01]  /*0f10*/  FFMA R6, R19, R6, 0.046769052743911743164 ;  /* 0x3d3f90e813067423 */ /* 0x000fe20000000006 */
[----:B------:R-:W-:Y:S01]  /*0f20*/  FMUL R13, R15, -2 ;  /* 0xc00000000f0d7820 */ /* 0x000fe20000400000 */
[----:B------:R-:W-:Y:S01]  /*0f30*/  FFMA R5, R12, R5, R12 ;  /* 0x000000050c057223 */ /* 0x000fe2000000000c */
[----:B------:R-:W-:Y:S01]  /*0f40*/  FFMA R26, R27, R26, 0.046769052743911743164 ;  /* 0x3d3f90e81b1a7423 */ /* 0x000fe2000000001a */
[----:B------:R-:W-:-:S03]  /*0f50*/  FFMA R6, R19, R6, 0.074823014438152313232 ;  /* 0x3d993ccf13067423 */ /* 0x000fc60000000006 */
[----:B------:R-:W-:Y:S01]  /*0f60*/  FFMA R26, R27, R26, 0.074823014438152313232 ;  /* 0x3d993ccf1b1a7423 */ /* 0x000fe2000000001a */
[----:B------:R-:W-:-:S03]  /*0f70*/  FFMA R6, R19, R6, 0.16667181253433227539 ;  /* 0x3e2aac0413067423 */ /* 0x000fc60000000006 */
[----:B------:R-:W-:Y:S01]  /*0f80*/  FFMA R20, R27, R26, 0.16667181253433227539 ;  /* 0x3e2aac041b147423 */ /* 0x000fe2000000001a */
[----:B------:R-:W-:Y:S01]  /*0f90*/  FMUL R6, R19, R6 ;  /* 0x0000000613067220 */ /* 0x000fe20000400000 */
[----:B------:R-:W-:Y:S02]  /*0fa0*/  FSEL R19, R4, RZ, P5 ;  /* 0x000000ff04137208 */ /* 0x000fe40002800000 */
[----:B------:R-:W-:Y:S01]  /*0fb0*/  FMUL R20, R27, R20 ;  /* 0x000000141b147220 */ /* 0x000fe20000400000 */
[----:B------:R-:W-:Y:S01]  /*0fc0*/  MOV R4, 0x3fd774eb ;  /* 0x3fd774eb00047802 */ /* 0x000fe20000000f00 */
[----:B------:R-:W-:Y:S01]  /*0fd0*/  FMUL R27, R3, -2 ;  /* 0xc0000000031b7820 */ /* 0x000fe20000400000 */
[----:B------:R-:W-:Y:S01]  /*0fe0*/  FSETP.GT.AND P5, PT, |R18|, 0.56000000238418579102, PT ;  /* 0x3f0f5c291200780b */ /* 0x000fe20003fa4200 */
[----:B------:R-:W-:Y:S01]  /*0ff0*/  FFMA R9, R9, R6, R9 ;  /* 0x0000000609097223 */ /* 0x000fe20000000009 */
[----:B------:R-:W-:Y:S01]  /*1000*/  FFMA R20, R7, R20, R7 ;  /* 0x0000001407147223 */ /* 0x000fe20000000007 */
[C---:B------:R-:W-:Y:S01]  /*1010*/  @P0 FFMA R3, R4.reuse, 0.93318945169448852539, R27 ;  /* 0x3f6ee58104030823 */ /* 0x040fe2000000001b */
[----:B------:R-:W-:Y:S01]  /*1020*/  FFMA R27, |R23|, -R17, 0.5 ;  /* 0x3f000000171b7423 */ /* 0x000fe20000000a11 */
[----:B------:R-:W-:Y:S01]  /*1030*/  FSEL R19, R19, |R18|, P5 ;  /* 0x4000001213137208 */ /* 0x000fe20002800000 */
[----:B------:R-:W0:Y:S01]  /*1040*/  LDC.64 R6, c[0x0][0x380] ;  /* 0x0000e000ff067b82 */ /* 0x000e220000000a00 */
[----:B------:R-:W-:Y:S01]  /*1050*/  FSETP.NEU.AND P0, PT, |R23|, 1, PT ;  /* 0x3f8000001700780b */ /* 0x000fe20003f0d200 */
[----:B------:R-:W1:Y:S01]  /*1060*/  MUFU.RSQ R28, R27 ;  /* 0x0000001b001c7308 */ /* 0x000e620000001400 */
[----:B------:R-:W-:Y:S01]  /*1070*/  @P1 FFMA R15, R4, 0.93318945169448852539, R13 ;  /* 0x3f6ee581040f1823 */ /* 0x000fe2000000000d */
[----:B------:R-:W-:Y:S01]  /*1080*/  FMUL R21, R19, R19 ;  /* 0x0000001313157220 */ /* 0x000fe20000400000 */
[----:B------:R-:W-:Y:S01]  /*1090*/  FMUL R13, R5, -2 ;  /* 0xc0000000050d7820 */ /* 0x000fe20000400000 */
[----:B------:R-:W-:-:S02]  /*10a0*/  LOP3.LUT R8, R3, 0x80000000, R8, 0xb8, !PT ;  /* 0x8000000003087812 */ /* 0x000fc400078eb808 */
[----:B------:R-:W-:Y:S01]  /*10b0*/  FFMA R26, R21, R16, 0.018773360177874565125 ;  /* 0x3c99ca97151a7423 */ /* 0x000fe20000000010 */
[----:B------:R-:W-:Y:S01]  /*10c0*/  @P4 FFMA R5, R4, 0.93318945169448852539, R13 ;  /* 0x3f6ee58104054823 */ /* 0x000fe2000000000d */
[----:B------:R-:W-:Y:S02]  /*10d0*/  LOP3.LUT R22, R15, 0x80000000, R22, 0xb8, !PT ;  /* 0x800000000f167812 */ /* 0x000fe400078eb816 */
[----:B------:R-:W-:Y:S01]  /*10e0*/  FFMA R26, R21, R26, 0.046769052743911743164 ;  /* 0x3d3f90e8151a7423 */ /* 0x000fe2000000001a */
[-C--:B------:R-:W-:Y:S02]  /*10f0*/  FSETP.NAN.AND P1, PT, R15, R15.reuse, PT ;  /* 0x0000000f0f00720b */ /* 0x080fe40003f28000 */
[----:B------:R-:W-:Y:S01]  /*1100*/  LOP3.LUT R24, R5, 0x80000000, R24, 0xb8, !PT ;  /* 0x8000000005187812 */ /* 0x000fe200078eb818 */
[----:B------:R-:W-:Y:S01]  /*1110*/  FFMA R26, R21, R26, 0.074823014438152313232 ;  /* 0x3d993ccf151a7423 */ /* 0x000fe2000000001a */
[----:B------:R-:W-:Y:S01]  /*1120*/  FSEL R15, R22, R15, !P1 ;  /* 0x0000000f160f7208 */ /* 0x000fe20004800000 */
[----:B-1----:R-:W-:Y:S01]  /*1130*/  FMUL R17, R27, R28 ;  /* 0x0000001c1b117220 */ /* 0x002fe20000400000 */
[----:B------:R-:W-:Y:S01]  /*1140*/  FMUL R28, R28, -0.5 ;  /* 0xbf0000001c1c7820 */ /* 0x000fe20000400000 */
[----:B------:R-:W-:-:S03]  /*1150*/  FFMA R26, R21, R26, 0.16667181253433227539 ;  /* 0x3e2aac04151a7423 */ /* 0x000fc6000000001a */
[----:B------:R-:W-:Y:S01]  /*1160*/  FFMA R28, R17, R28, 0.5 ;  /* 0x3f000000111c7423 */ /* 0x000fe2000000001c */
[----:B------:R-:W-:Y:S01]  /*1170*/  FMUL R26, R21, R26 ;  /* 0x0000001a151a7220 */ /* 0x000fe20000400000 */
[----:B0-----:R-:W-:-:S04]  /*1180*/  IMAD.WIDE.U32 R6, R0, 0x4, R6 ;  /* 0x0000000400067825 */ /* 0x001fc800078e0006 */
[----:B------:R-:W-:Y:S01]  /*1190*/  FFMA R28, R17, R28, R17 ;  /* 0x0000001c111c7223 */ /* 0x000fe20000000011 */
[----:B------:R-:W-:Y:S01]  /*11a0*/  FFMA R19, R19, R26, R19 ;  /* 0x0000001a13137223 */ /* 0x000fe20000000013 */
[----:B------:R-:W-:Y:S03]  /*11b0*/  STG.E desc[UR6][R6.64+0x14], R15 ;  /* 0x0000140f06007986 */ /* 0x000fe6000c101906 */
[----:B------:R-:W-:Y:S02]  /*11c0*/  FSEL R28, R28, RZ, P0 ;  /* 0x000000ff1c1c7208 */ /* 0x000fe40000000000 */
[----:B------:R-:W-:-:S04]  /*11d0*/  FSETP.GT.AND P0, PT, |R23|, 0.56000000238418579102, PT ;  /* 0x3f0f5c291700780b */ /* 0x000fc80003f04200 */
[----:B------:R-:W-:-:S05]  /*11e0*/  FSEL R17, R28, |R23|, P0 ;  /* 0x400000171c117208 */ /* 0x000fca0000000000 */
[----:B------:R-:W-:-:S04]  /*11f0*/  FMUL R21, R17, R17 ;  /* 0x0000001111157220 */ /* 0x000fc80000400000 */
[----:B------:R-:W-:-:S04]  /*1200*/  FFMA R16, R21, R16, 0.018773360177874565125 ;  /* 0x3c99ca9715107423 */ /* 0x000fc80000000010 */
[----:B------:R-:W-:-:S04]  /*1210*/  FFMA R16, R21, R16, 0.046769052743911743164 ;  /* 0x3d3f90e815107423 */ /* 0x000fc80000000010 */
[----:B------:R-:W-:-:S04]  /*1220*/  FFMA R16, R21, R16, 0.074823014438152313232 ;  /* 0x3d993ccf15107423 */ /* 0x000fc80000000010 */
[----:B------:R-:W-:-:S04]  /*1230*/  FFMA R16, R21, R16, 0.16667181253433227539 ;  /* 0x3e2aac0415107423 */ /* 0x000fc80000000010 */
[----:B------:R-:W-:Y:S01]  /*1240*/  FMUL R16, R21, R16 ;  /* 0x0000001015107220 */ /* 0x000fe20000400000 */
[----:B------:R-:W-:-:S03]  /*1250*/  FMUL R21, R9, -2 ;  /* 0xc000000009157820 */ /* 0x000fc60000400000 */
[----:B------:R-:W-:Y:S01]  /*1260*/  FFMA R16, R17, R16, R17 ;  /* 0x0000001011107223 */ /* 0x000fe20000000011 */
[----:B------:R-:W-:Y:S01]  /*1270*/  FMUL R17, R2, -2 ;  /* 0xc000000002117820 */ /* 0x000fe20000400000 */
[----:B------:R-:W-:Y:S01]  /*1280*/  @P3 FFMA R9, R4, 0.93318945169448852539, R21 ;  /* 0x3f6ee58104093823 */ /* 0x000fe20000000015 */
[----:B------:R-:W-:Y:S01]  /*1290*/  FMUL R21, R19, -2 ;  /* 0xc000000013157820 */ /* 0x000fe20000400000 */
[----:B------:R-:W-:Y:S01]  /*12a0*/  FMUL R27, R16, -2 ;  /* 0xc0000000101b7820 */ /* 0x000fe20000400000 */
[----:B------:R-:W-:Y:S01]  /*12b0*/  @P2 FFMA R2, R4, 0.93318945169448852539, R17 ;  /* 0x3f6ee58104022823 */ /* 0x000fe20000000011 */
[----:B------:R-:W-:Y:S01]  /*12c0*/  FMUL R17, R20, -2 ;  /* 0xc000000014117820 */ /* 0x000fe20000400000 */
[C---:B------:R-:W-:Y:S01]  /*12d0*/  @P5 FFMA R19, R4.reuse, 0.93318945169448852539, R21 ;  /* 0x3f6ee58104135823 */ /* 0x040fe20000000015 */
[C---:B------:R-:W-:Y:S01]  /*12e0*/  @P0 FFMA R16, R4.reuse, 0.93318945169448852539, R27 ;  /* 0x3f6ee58104100823 */ /* 0x040fe2000000001b */
[----:B------:R-:W-:Y:S01]  /*12f0*/  FSETP.NAN.AND P0, PT, R3, R3, PT ;  /* 0x000000030300720b */ /* 0x000fe20003f08000 */
[----:B------:R-:W-:Y:S01]  /*1300*/  @P6 FFMA R20, R4, 0.93318945169448852539, R17 ;  /* 0x3f6ee58104146823 */ /* 0x000fe20000000011 */
[----:B------:R-:W-:-:S02]  /*1310*/  LOP3.LUT R25, R2, 0x80000000, R25, 0xb8, !PT ;  /* 0x8000000002197812 */ /* 0x000fc400078eb819 */
[-C--:B------:R-:W-:Y:S02]  /*1320*/  FSETP.NAN.AND P2, PT, R2, R2.reuse, PT ;  /* 0x000000020200720b */ /* 0x080fe40003f48000 */
[C---:B------:R-:W-:Y:S02]  /*1330*/  LOP3.LUT R10, R9.reuse, 0x80000000, R10, 0xb8, !PT ;  /* 0x80000000090a7812 */ /* 0x040fe400078eb80a */
[----:B------:R-:W-:Y:S02]  /*1340*/  FSETP.NAN.AND P3, PT, R9, R9, PT ;  /* 0x000000090900720b */ /* 0x000fe40003f68000 */
[----:B------:R-:W-:Y:S02]  /*1350*/  FSEL R3, R8, R3, !P0 ;  /* 0x0000000308037208 */ /* 0x000fe40004000000 */
[----:B------:R-:W-:Y:S02]  /*1360*/  FSEL R25, R25, R2, !P2 ;  /* 0x0000000219197208 */ /* 0x000fe40005000000 */
[----:B------:R-:W-:Y:S01]  /*1370*/  FSEL R9, R10, R9, !P3 ;  /* 0x000000090a097208 */ /* 0x000fe20005800000 */
[----:B------:R-:W-:Y:S01]  /*1380*/  STG.E desc[UR6][R6.64], R3 ;  /* 0x0000000306007986 */ /* 0x000fe2000c101906 */
[----:B------:R-:W-:-:S02]  /*1390*/  FSETP.NAN.AND P0, PT, R5, R5, PT ;  /* 0x000000050500720b */ /* 0x000fc40003f08000 */
[C---:B------:R-:W-:Y:S01]  /*13a0*/  LOP3.LUT R11, R20.reuse, 0x80000000, R11, 0xb8, !PT ;  /* 0x80000000140b7812 */ /* 0x040fe200078eb80b */
[----:B------:R-:W-:Y:S01]  /*13b0*/  STG.E desc[UR6][R6.64+0x28], R25 ;  /* 0x0000281906007986 */ /* 0x000fe2000c101906 */
[----:B------:R-:W-:Y:S02]  /*13c0*/  FSETP.NAN.AND P1, PT, R20, R20, PT ;  /* 0x000000141400720b */ /* 0x000fe40003f28000 */
[C---:B------:R-:W-:Y:S01]  /*13d0*/  LOP3.LUT R18, R19.reuse, 0x80000000, R18, 0xb8, !PT ;  /* 0x8000000013127812 */ /* 0x040fe200078eb812 */
[----:B------:R-:W-:Y:S01]  /*13e0*/  STG.E desc[UR6][R6.64+0x3c], R9 ;  /* 0x00003c0906007986 */ /* 0x000fe2000c101906 */
[----:B------:R-:W-:Y:S02]  /*13f0*/  FSETP.NAN.AND P2, PT, R19, R19, PT ;  /* 0x000000131300720b */ /* 0x000fe40003f48000 */
[C---:B------:R-:W-:Y:S02]  /*1400*/  LOP3.LUT R23, R16.reuse, 0x80000000, R23, 0xb8, !PT ;  /* 0x8000000010177812 */ /* 0x040fe400078eb817 */
[----:B------:R-:W-:-:S02]  /*1410*/  FSETP.NAN.AND P3, PT, R16, R16, PT ;  /* 0x000000101000720b */ /* 0x000fc40003f68000 */
[----:B------:R-:W-:Y:S02]  /*1420*/  FSEL R5, R24, R5, !P0 ;  /* 0x0000000518057208 */ /* 0x000fe40004000000 */
[----:B------:R-:W-:Y:S02]  /*1430*/  FSEL R11, R11, R20, !P1 ;  /* 0x000000140b0b7208 */ /* 0x000fe40004800000 */
[----:B------:R-:W-:Y:S01]  /*1440*/  FSEL R19, R18, R19, !P2 ;  /* 0x0000001312137208 */ /* 0x000fe20005000000 */
[----:B------:R-:W-:Y:S01]  /*1450*/  STG.E desc[UR6][R6.64+0x50], R5 ;  /* 0x0000500506007986 */ /* 0x000fe2000c101906 */
[----:B------:R-:W-:-:S03]  /*1460*/  FSEL R23, R23, R16, !P3 ;  /* 0x0000001017177208 */ /* 0x000fc60005800000 */
[----:B------:R-:W-:Y:S04]  /*1470*/  STG.E desc[UR6][R6.64+0x64], R11 ;  /* 0x0000640b06007986 */ /* 0x000fe8000c101906 */
[----:B------:R-:W-:Y:S04]  /*1480*/  STG.E desc[UR6][R6.64+0x78], R19 ;  /* 0x0000781306007986 */ /* 0x000fe8000c101906 */
[----:B------:R-:W-:Y:S01]  /*1490*/  STG.E desc[UR6][R6.64+0x8c], R23 ;  /* 0x00008c1706007986 */ /* 0x000fe2000c101906 */
[----:B------:R-:W-:Y:S05]  /*14a0*/  EXIT ;  /* 0x000000000000794d */ /* 0x000fea0003800000 */
.L_x_1:
[----:B------:R-:W-:-:S00]  /*14b0*/  BRA `(.L_x_1) ;  /* 0xfffffffc00fc7947 */ /* 0x000fc0000383ffff */
[----:B------:R-:W-:-:S00]  /*14c0*/  NOP ;  /* 0x0000000000007918 */ /* 0x000fc00000000000 */
        /* <DEDUP_REMOVED lines=11> */
.L_x_5:


//--------------------- .text.default_function_kernel_2 --------------------------
	.section	.text.default_function_kernel_2,"ax",@progbits
	.align	128
        .global         default_function_kernel_2
        .type           default_function_kernel_2,@function
        .size           default_function_kernel_2,(.L_x_6 - default_function_kernel_2)
        .other          default_function_kernel_2,@"STO_CUDA_ENTRY STV_DEFAULT"
default_function_kernel_2:
.text.default_function_kernel_2:
[----:B------:R-:W-:Y:S01]  /*0000*/  LDC R1, c[0x0][0x37c] ;  /* 0x0000df00ff017b82 */ /* 0x000fe20000000800 */
[----:B------:R-:W0:Y:S07]  /*0010*/  S2R R7, SR_TID.X ;  /* 0x0000000000077919 */ /* 0x000e2e0000002100 */
[----:B------:R-:W1:Y:S01]  /*0020*/  S2UR UR4, SR_CTAID.X ;  /* 0x00000000000479c3 */ /* 0x000e620000002500 */
[----:B------:R-:W2:Y:S07]  /*0030*/  LDCU.64 UR6, c[0x0][0x358] ;  /* 0x00006b00ff0677ac */ /* 0x000eae0008000a00 */
[----:B------:R-:W3:Y:S08]  /*0040*/  LDC.64 R2, c[0x0][0x388] ;  /* 0x0000e200ff027b82 */ /* 0x000ef00000000a00 */
[----:B------:R-:W4:Y:S01]  /*0050*/  LDC.64 R4, c[0x0][0x380] ;  /* 0x0000e000ff047b82 */ /* 0x000f220000000a00 */
[----:B-1----:R-:W-:-:S06]  /*0060*/  USHF.L.U32 UR4, UR4, 0x5, URZ ;  /* 0x0000000504047899 */ /* 0x002fcc00080006ff */
[----:B0-----:R-:W-:-:S05]  /*0070*/  LOP3.LUT R7, R7, UR4, RZ, 0xfc, !PT ;  /* 0x0000000407077c12 */ /* 0x001fca000f8efcff */
[----:B---3--:R-:W-:-:S06]  /*0080*/  IMAD.WIDE.U32 R2, R7, 0x4, R2 ;  /* 0x0000000407027825 */ /* 0x008fcc00078e0002 */
[----:B--2---:R-:W2:Y:S01]  /*0090*/  LDG.E.CONSTANT R2, desc[UR6][R2.64] ;  /* 0x0000000602027981 */ /* 0x004ea2000c1e9900 */
[----:B----4-:R-:W-:-:S04]  /*00a0*/  IMAD.WIDE.U32 R4, R7, 0x4, R4 ;  /* 0x0000000407047825 */ /* 0x010fc800078e0004 */
[----:B--2---:R-:W-:-:S05]  /*00b0*/  FMUL R0, R2, 1.4426950216293334961 ;  /* 0x3fb8aa3b02007820 */ /* 0x004fca0000400000 */
[----:B------:R-:W-:-:S13]  /*00c0*/  FSETP.GEU.AND P0, PT, R0, -126, PT ;  /* 0xc2fc00000000780b */ /* 0x000fda0003f0e000 */
[----:B------:R-:W-:-:S04]  /*00d0*/  @!P0 FMUL R0, R0, 0.5 ;  /* 0x3f00000000008820 */ /* 0x000fc80000400000 */
[----:B------:R-:W0:Y:S02]  /*00e0*/  MUFU.EX2 R6, R0 ;  /* 0x0000000000067308 */ /* 0x000e240000000800 */
[----:B0-----:R-:W-:-:S04]  /*00f0*/  @!P0 FMUL R6, R6, R6 ;  /* 0x0000000606068220 */ /* 0x001fc80000400000 */
[----:B------:R-:W-:-:S06]  /*0100*/  FMUL.RZ R9, R6, 0.15915493667125701904 ;  /* 0x3e22f98306097820 */ /* 0x000fcc000040c000 */
[----:B------:R-:W0:Y:S02]  /*0110*/  MUFU.COS R9, R9 ;  /* 0x0000000900097308 */ /* 0x000e240000000000 */
[----:B0-----:R-:W-:Y:S01]  /*0120*/  STG.E desc[UR6][R4.64], R9 ;  /* 0x0000000904007986 */ /* 0x001fe2000c101906 */
[----:B------:R-:W-:Y:S05]  /*0130*/  EXIT ;  /* 0x000000000000794d */ /* 0x000fea0003800000 */
.L_x_2:
        /* <DEDUP_REMOVED lines=12> */
.L_x_6:


//--------------------- .text.default_function_kernel --------------------------
	.section	.text.default_function_kernel,"ax",@progbits
	.align	128
        .global         default_function_kernel
        .type           default_function_kernel,@function
        .size           default_function_kernel,(.L_x_7 - default_function_kernel)
        .other          default_function_kernel,@"STO_CUDA_ENTRY STV_DEFAULT"
default_function_kernel:
.text.default_function_kernel:
        /* <DEDUP_REMOVED lines=11> */
[----:B--2---:R-:W-:-:S06]  /*00b0*/  FMUL.RZ R9, R2, 0.15915493667125701904 ;  /* 0x3e22f98302097820 */ /* 0x004fcc000040c000 */
[----:B------:R-:W0:Y:S02]  /*00c0*/  MUFU.SIN R9, R9 ;  /* 0x0000000900097308 */ /* 0x000e240000000400 */
[----:B0-----:R-:W-:Y:S01]  /*00d0*/  STG.E desc[UR6][R4.64], R9 ;  /* 0x0000000904007986 */ /* 0x001fe2000c101906 */
[----:B------:R-:W-:Y:S05]  /*00e0*/  EXIT ;  /* 0x000000000000794d */ /* 0x000fea0003800000 */
.L_x_3:
        /* <DEDUP_REMOVED lines=9> */
.L_x_7:


//--------------------- .text.default_function_kernel_1 --------------------------
	.section	.text.default_function_kernel_1,"ax",@progbits
	.align	128
        .global         default_function_kernel_1
        .type           default_function_kernel_1,@function
        .size           default_function_kernel_1,(.L_x_8 - default_function_kernel_1)
        .other          default_function_kernel_1,@"STO_CUDA_ENTRY STV_DEFAULT"
default_function_kernel_1:
.text.default_function_kernel_1:
        /* <DEDUP_REMOVED lines=16> */
[----:B------:R-:W-:-:S05]  /*0100*/  FADD R9, R2, R9 ;  /* 0x0000000902097221 */ /* 0x000fca0000000000 */
[----:B------:R-:W-:Y:S01]  /*0110*/  STG.E desc[UR6][R4.64], R9 ;  /* 0x0000000904007986 */ /* 0x000fe2000c101906 */
[----:B------:R-:W-:Y:S05]  /*0120*/  EXIT ;  /* 0x000000000000794d */ /* 0x000fea0003800000 */
.L_x_4:
        /* <DEDUP_REMOVED lines=13> */
.L_x_8:


//--------------------- .nv.shared.default_function_kernel_3 --------------------------
	.section	.nv.shared.default_function_kernel_3,"aw",@nobits
	.sectionflags	@""
	.align	4
.nv.shared.default_function_kernel_3:
	.zero		1744


//--------------------- .nv.shared.reserved.0     --------------------------
	.section	.nv.shared.reserved.0,"aw",@nobits
	.weak		__nv_reservedSMEM_offset_0_alias
	.size		__nv_reservedSMEM_offset_0_alias, 0, 64
	.other		__nv_reservedSMEM_offset_0_alias,@"STO_CUDA_RESERVED_SHARED STV_DEFAULT"
__nv_reservedSMEM_offset_0_alias:
	.zero		0
	.zero		64


//--------------------- .nv.constant0.default_function_kernel_3 --------------------------
	.section	.nv.constant0.default_function_kernel_3,"a",@progbits
	.sectionflags	@""
	.align	4
.nv.constant0.default_function_kernel_3:
	.zero		920


//--------------------- .nv.constant0.default_function_kernel_2 --------------------------
	.section	.nv.constant0.default_function_kernel_2,"a",@progbits
	.sectionflags	@""
	.align	4
.nv.constant0.default_function_kernel_2:
	.zero		912


//--------------------- .nv.constant0.default_function_kernel --------------------------
	.section	.nv.constant0.default_function_kernel,"a",@progbits
	.sectionflags	@""
	.align	4
.nv.constant0.default_function_kernel:
	.zero		912


//--------------------- .nv.constant0.default_function_kernel_1 --------------------------
	.section	.nv.constant0.default_function_kernel_1,"a",@progbits
	.sectionflags	@""
	.align	4
.nv.constant0.default_function_kernel_1:
	.zero		912


//--------------------- SYMBOLS --------------------------

	.type		.nv.reservedSmem.offset0,@object
	.size		.nv.reservedSmem.offset0,0x4
	.type		.nv.reservedSmem.cap,@object
	.size		.nv.reservedSmem.cap,0x4
